//
// Generated by NVIDIA NVVM Compiler
//
// Compiler Build ID: CL-36424714
// Cuda compilation tools, release 13.0, V13.0.88
// Based on NVVM 20.0.0
//

.version 9.0
.target sm_100
.address_size 64

	// .globl	_ZN8parallel14GoldbergTarjan11pushrelableEPiS1_iS1_S1_i

.visible .entry _ZN8parallel14GoldbergTarjan11pushrelableEPiS1_iS1_S1_i(
	.param .u64 .ptr .align 1 _ZN8parallel14GoldbergTarjan11pushrelableEPiS1_iS1_S1_i_param_0,
	.param .u64 .ptr .align 1 _ZN8parallel14GoldbergTarjan11pushrelableEPiS1_iS1_S1_i_param_1,
	.param .u32 _ZN8parallel14GoldbergTarjan11pushrelableEPiS1_iS1_S1_i_param_2,
	.param .u64 .ptr .align 1 _ZN8parallel14GoldbergTarjan11pushrelableEPiS1_iS1_S1_i_param_3,
	.param .u64 .ptr .align 1 _ZN8parallel14GoldbergTarjan11pushrelableEPiS1_iS1_S1_i_param_4,
	.param .u32 _ZN8parallel14GoldbergTarjan11pushrelableEPiS1_iS1_S1_i_param_5
)
{
	.reg .pred 	%p<43>;
	.reg .b32 	%r<224>;
	.reg .b64 	%rd<81>;

	ld.param.u64 	%rd35, [_ZN8parallel14GoldbergTarjan11pushrelableEPiS1_iS1_S1_i_param_1];
	ld.param.u32 	%r82, [_ZN8parallel14GoldbergTarjan11pushrelableEPiS1_iS1_S1_i_param_2];
	ld.param.u64 	%rd36, [_ZN8parallel14GoldbergTarjan11pushrelableEPiS1_iS1_S1_i_param_3];
	ld.param.u64 	%rd37, [_ZN8parallel14GoldbergTarjan11pushrelableEPiS1_iS1_S1_i_param_4];
	ld.param.u32 	%r83, [_ZN8parallel14GoldbergTarjan11pushrelableEPiS1_iS1_S1_i_param_5];
	cvta.to.global.u64 	%rd1, %rd35;
	cvta.to.global.u64 	%rd2, %rd37;
	cvta.to.global.u64 	%rd3, %rd36;
	mov.u32 	%r1, %tid.x;
	mul.wide.u32 	%rd38, %r1, 4;
	add.s64 	%rd4, %rd3, %rd38;
	ld.global.u32 	%r84, [%rd4];
	setp.lt.s32 	%p1, %r84, 1;
	@%p1 bra 	$L__BB0_66;
	add.s64 	%rd5, %rd2, %rd38;
	ld.global.u32 	%r2, [%rd5];
	setp.ge.s32 	%p2, %r2, %r83;
	@%p2 bra 	$L__BB0_66;
	setp.lt.s32 	%p3, %r82, 1;
	mov.b32 	%r192, 2147483647;
	@%p3 bra 	$L__BB0_43;
	mul.lo.s32 	%r3, %r82, %r1;
	and.b32  	%r4, %r82, 7;
	setp.lt.u32 	%p4, %r82, 8;
	mov.b32 	%r192, 2147483647;
	mov.b32 	%r208, 0;
	@%p4 bra 	$L__BB0_22;
	and.b32  	%r208, %r82, 2147483640;
	neg.s32 	%r190, %r208;
	mul.wide.u32 	%rd40, %r3, 4;
	add.s64 	%rd41, %rd40, %rd1;
	add.s64 	%rd74, %rd41, 16;
	add.s64 	%rd73, %rd2, 16;
	mov.b32 	%r192, 2147483647;
$L__BB0_5:
	.pragma "nounroll";
	ld.global.u32 	%r90, [%rd74+-16];
	setp.lt.s32 	%p5, %r90, 1;
	@%p5 bra 	$L__BB0_7;
	ld.global.u32 	%r91, [%rd73+-16];
	min.s32 	%r192, %r192, %r91;
$L__BB0_7:
	ld.global.u32 	%r92, [%rd74+-12];
	setp.lt.s32 	%p6, %r92, 1;
	@%p6 bra 	$L__BB0_9;
	ld.global.u32 	%r93, [%rd73+-12];
	min.s32 	%r192, %r192, %r93;
$L__BB0_9:
	ld.global.u32 	%r94, [%rd74+-8];
	setp.lt.s32 	%p7, %r94, 1;
	@%p7 bra 	$L__BB0_11;
	ld.global.u32 	%r95, [%rd73+-8];
	min.s32 	%r192, %r192, %r95;
$L__BB0_11:
	ld.global.u32 	%r96, [%rd74+-4];
	setp.lt.s32 	%p8, %r96, 1;
	@%p8 bra 	$L__BB0_13;
	ld.global.u32 	%r97, [%rd73+-4];
	min.s32 	%r192, %r192, %r97;
$L__BB0_13:
	ld.global.u32 	%r98, [%rd74];
	setp.lt.s32 	%p9, %r98, 1;
	@%p9 bra 	$L__BB0_15;
	ld.global.u32 	%r99, [%rd73];
	min.s32 	%r192, %r192, %r99;
$L__BB0_15:
	ld.global.u32 	%r100, [%rd74+4];
	setp.lt.s32 	%p10, %r100, 1;
	@%p10 bra 	$L__BB0_17;
	ld.global.u32 	%r101, [%rd73+4];
	min.s32 	%r192, %r192, %r101;
$L__BB0_17:
	ld.global.u32 	%r102, [%rd74+8];
	setp.lt.s32 	%p11, %r102, 1;
	@%p11 bra 	$L__BB0_19;
	ld.global.u32 	%r103, [%rd73+8];
	min.s32 	%r192, %r192, %r103;
$L__BB0_19:
	ld.global.u32 	%r104, [%rd74+12];
	setp.lt.s32 	%p12, %r104, 1;
	@%p12 bra 	$L__BB0_21;
	ld.global.u32 	%r105, [%rd73+12];
	min.s32 	%r192, %r192, %r105;
$L__BB0_21:
	add.s32 	%r190, %r190, 8;
	add.s64 	%rd74, %rd74, 32;
	add.s64 	%rd73, %rd73, 32;
	setp.ne.s32 	%p13, %r190, 0;
	@%p13 bra 	$L__BB0_5;
$L__BB0_22:
	setp.eq.s32 	%p14, %r4, 0;
	@%p14 bra 	$L__BB0_43;
	and.b32  	%r29, %r82, 3;
	setp.lt.u32 	%p15, %r4, 4;
	@%p15 bra 	$L__BB0_33;
	add.s32 	%r107, %r208, %r3;
	mul.wide.u32 	%rd42, %r107, 4;
	add.s64 	%rd43, %rd1, %rd42;
	ld.global.u32 	%r108, [%rd43];
	setp.lt.s32 	%p16, %r108, 1;
	cvt.u64.u32 	%rd12, %r208;
	mul.wide.u32 	%rd44, %r208, 4;
	add.s64 	%rd13, %rd2, %rd44;
	@%p16 bra 	$L__BB0_26;
	ld.global.u32 	%r109, [%rd13];
	min.s32 	%r192, %r192, %r109;
$L__BB0_26:
	cvt.u64.u32 	%rd45, %r3;
	add.s64 	%rd46, %rd12, %rd45;
	shl.b64 	%rd47, %rd46, 2;
	add.s64 	%rd14, %rd1, %rd47;
	ld.global.u32 	%r110, [%rd14+4];
	setp.lt.s32 	%p17, %r110, 1;
	@%p17 bra 	$L__BB0_28;
	ld.global.u32 	%r111, [%rd13+4];
	min.s32 	%r192, %r192, %r111;
$L__BB0_28:
	ld.global.u32 	%r112, [%rd14+8];
	setp.lt.s32 	%p18, %r112, 1;
	@%p18 bra 	$L__BB0_30;
	ld.global.u32 	%r113, [%rd13+8];
	min.s32 	%r192, %r192, %r113;
$L__BB0_30:
	ld.global.u32 	%r114, [%rd14+12];
	setp.lt.s32 	%p19, %r114, 1;
	@%p19 bra 	$L__BB0_32;
	ld.global.u32 	%r115, [%rd13+12];
	min.s32 	%r192, %r192, %r115;
$L__BB0_32:
	add.s32 	%r208, %r208, 4;
$L__BB0_33:
	setp.eq.s32 	%p20, %r29, 0;
	@%p20 bra 	$L__BB0_43;
	setp.eq.s32 	%p21, %r29, 1;
	@%p21 bra 	$L__BB0_40;
	add.s32 	%r117, %r208, %r3;
	mul.wide.u32 	%rd48, %r117, 4;
	add.s64 	%rd49, %rd1, %rd48;
	ld.global.u32 	%r118, [%rd49];
	setp.lt.s32 	%p22, %r118, 1;
	cvt.u64.u32 	%rd15, %r208;
	mul.wide.u32 	%rd50, %r208, 4;
	add.s64 	%rd16, %rd2, %rd50;
	@%p22 bra 	$L__BB0_37;
	ld.global.u32 	%r119, [%rd16];
	min.s32 	%r192, %r192, %r119;
$L__BB0_37:
	cvt.u64.u32 	%rd51, %r3;
	add.s64 	%rd52, %rd15, %rd51;
	shl.b64 	%rd53, %rd52, 2;
	add.s64 	%rd54, %rd1, %rd53;
	ld.global.u32 	%r120, [%rd54+4];
	setp.lt.s32 	%p23, %r120, 1;
	@%p23 bra 	$L__BB0_39;
	ld.global.u32 	%r121, [%rd16+4];
	min.s32 	%r192, %r192, %r121;
$L__BB0_39:
	add.s32 	%r208, %r208, 2;
$L__BB0_40:
	and.b32  	%r122, %r82, 1;
	setp.eq.b32 	%p24, %r122, 1;
	not.pred 	%p25, %p24;
	@%p25 bra 	$L__BB0_43;
	add.s32 	%r123, %r208, %r3;
	mul.wide.u32 	%rd55, %r123, 4;
	add.s64 	%rd56, %rd1, %rd55;
	ld.global.u32 	%r124, [%rd56];
	setp.lt.s32 	%p26, %r124, 1;
	@%p26 bra 	$L__BB0_43;
	mul.wide.u32 	%rd57, %r208, 4;
	add.s64 	%rd58, %rd2, %rd57;
	ld.global.u32 	%r125, [%rd58];
	min.s32 	%r192, %r192, %r125;
$L__BB0_43:
	setp.le.s32 	%p27, %r2, %r192;
	@%p27 bra 	$L__BB0_67;
	setp.lt.s32 	%p28, %r82, 1;
	@%p28 bra 	$L__BB0_66;
	mul.lo.s32 	%r52, %r82, %r1;
	and.b32  	%r53, %r82, 3;
	setp.lt.u32 	%p29, %r82, 4;
	mov.b32 	%r221, 0;
	@%p29 bra 	$L__BB0_60;
	and.b32  	%r221, %r82, 2147483644;
	neg.s32 	%r220, %r221;
	mad.lo.s32 	%r219, %r82, 3, %r1;
	shl.b32 	%r57, %r82, 2;
	shl.b32 	%r128, %r82, 1;
	add.s32 	%r218, %r1, %r128;
	mul.wide.u32 	%rd59, %r52, 4;
	add.s64 	%rd60, %rd59, %rd1;
	add.s64 	%rd77, %rd60, 8;
	add.s64 	%rd76, %rd3, 8;
	add.s64 	%rd75, %rd2, 8;
	add.s32 	%r216, %r1, %r82;
	mov.u32 	%r217, %r1;
$L__BB0_47:
	ld.global.u32 	%r65, [%rd77+-8];
	setp.lt.s32 	%p30, %r65, 1;
	@%p30 bra 	$L__BB0_50;
	ld.global.u32 	%r129, [%rd5];
	ld.global.u32 	%r130, [%rd75+-8];
	add.s32 	%r131, %r130, 1;
	setp.le.s32 	%p31, %r129, %r131;
	@%p31 bra 	$L__BB0_50;
	ld.global.u32 	%r132, [%rd4];
	min.s32 	%r133, %r132, %r65;
	sub.s32 	%r134, %r65, %r133;
	st.global.u32 	[%rd77+-8], %r134;
	ld.global.u32 	%r135, [%rd4];
	sub.s32 	%r136, %r135, %r133;
	st.global.u32 	[%rd4], %r136;
	mul.wide.u32 	%rd61, %r217, 4;
	add.s64 	%rd62, %rd1, %rd61;
	ld.global.u32 	%r137, [%rd62];
	add.s32 	%r138, %r137, %r133;
	st.global.u32 	[%rd62], %r138;
	ld.global.u32 	%r139, [%rd76+-8];
	sub.s32 	%r140, %r139, %r133;
	st.global.u32 	[%rd76+-8], %r140;
$L__BB0_50:
	ld.global.u32 	%r66, [%rd77+-4];
	setp.lt.s32 	%p32, %r66, 1;
	@%p32 bra 	$L__BB0_53;
	ld.global.u32 	%r141, [%rd5];
	ld.global.u32 	%r142, [%rd75+-4];
	add.s32 	%r143, %r142, 1;
	setp.le.s32 	%p33, %r141, %r143;
	@%p33 bra 	$L__BB0_53;
	ld.global.u32 	%r144, [%rd4];
	min.s32 	%r145, %r144, %r66;
	sub.s32 	%r146, %r66, %r145;
	st.global.u32 	[%rd77+-4], %r146;
	ld.global.u32 	%r147, [%rd4];
	sub.s32 	%r148, %r147, %r145;
	st.global.u32 	[%rd4], %r148;
	mul.wide.u32 	%rd63, %r216, 4;
	add.s64 	%rd64, %rd1, %rd63;
	ld.global.u32 	%r149, [%rd64];
	add.s32 	%r150, %r149, %r145;
	st.global.u32 	[%rd64], %r150;
	ld.global.u32 	%r151, [%rd76+-4];
	sub.s32 	%r152, %r151, %r145;
	st.global.u32 	[%rd76+-4], %r152;
$L__BB0_53:
	ld.global.u32 	%r67, [%rd77];
	setp.lt.s32 	%p34, %r67, 1;
	@%p34 bra 	$L__BB0_56;
	ld.global.u32 	%r153, [%rd5];
	ld.global.u32 	%r154, [%rd75];
	add.s32 	%r155, %r154, 1;
	setp.le.s32 	%p35, %r153, %r155;
	@%p35 bra 	$L__BB0_56;
	ld.global.u32 	%r156, [%rd4];
	min.s32 	%r157, %r156, %r67;
	sub.s32 	%r158, %r67, %r157;
	st.global.u32 	[%rd77], %r158;
	ld.global.u32 	%r159, [%rd4];
	sub.s32 	%r160, %r159, %r157;
	st.global.u32 	[%rd4], %r160;
	mul.wide.u32 	%rd65, %r218, 4;
	add.s64 	%rd66, %rd1, %rd65;
	ld.global.u32 	%r161, [%rd66];
	add.s32 	%r162, %r161, %r157;
	st.global.u32 	[%rd66], %r162;
	ld.global.u32 	%r163, [%rd76];
	sub.s32 	%r164, %r163, %r157;
	st.global.u32 	[%rd76], %r164;
$L__BB0_56:
	ld.global.u32 	%r68, [%rd77+4];
	setp.lt.s32 	%p36, %r68, 1;
	@%p36 bra 	$L__BB0_59;
	ld.global.u32 	%r165, [%rd5];
	ld.global.u32 	%r166, [%rd75+4];
	add.s32 	%r167, %r166, 1;
	setp.le.s32 	%p37, %r165, %r167;
	@%p37 bra 	$L__BB0_59;
	ld.global.u32 	%r168, [%rd4];
	min.s32 	%r169, %r168, %r68;
	sub.s32 	%r170, %r68, %r169;
	st.global.u32 	[%rd77+4], %r170;
	ld.global.u32 	%r171, [%rd4];
	sub.s32 	%r172, %r171, %r169;
	st.global.u32 	[%rd4], %r172;
	mul.wide.u32 	%rd67, %r219, 4;
	add.s64 	%rd68, %rd1, %rd67;
	ld.global.u32 	%r173, [%rd68];
	add.s32 	%r174, %r173, %r169;
	st.global.u32 	[%rd68], %r174;
	ld.global.u32 	%r175, [%rd76+4];
	sub.s32 	%r176, %r175, %r169;
	st.global.u32 	[%rd76+4], %r176;
$L__BB0_59:
	add.s32 	%r220, %r220, 4;
	add.s32 	%r219, %r219, %r57;
	add.s32 	%r218, %r218, %r57;
	add.s64 	%rd77, %rd77, 16;
	add.s32 	%r217, %r217, %r57;
	add.s64 	%rd76, %rd76, 16;
	add.s64 	%rd75, %rd75, 16;
	add.s32 	%r216, %r216, %r57;
	setp.eq.s32 	%p38, %r220, 0;
	@%p38 bra 	$L__BB0_60;
	bra.uni 	$L__BB0_47;
$L__BB0_60:
	setp.eq.s32 	%p39, %r53, 0;
	@%p39 bra 	$L__BB0_66;
	mad.lo.s32 	%r223, %r221, %r82, %r1;
	mul.wide.u32 	%rd69, %r221, 4;
	add.s64 	%rd80, %rd3, %rd69;
	add.s64 	%rd79, %rd2, %rd69;
	add.s32 	%r177, %r221, %r52;
	mul.wide.u32 	%rd70, %r177, 4;
	add.s64 	%rd78, %rd1, %rd70;
	neg.s32 	%r222, %r53;
$L__BB0_62:
	.pragma "nounroll";
	ld.global.u32 	%r79, [%rd78];
	setp.lt.s32 	%p40, %r79, 1;
	@%p40 bra 	$L__BB0_65;
	ld.global.u32 	%r178, [%rd5];
	ld.global.u32 	%r179, [%rd79];
	add.s32 	%r180, %r179, 1;
	setp.le.s32 	%p41, %r178, %r180;
	@%p41 bra 	$L__BB0_65;
	ld.global.u32 	%r181, [%rd4];
	min.s32 	%r182, %r181, %r79;
	sub.s32 	%r183, %r79, %r182;
	st.global.u32 	[%rd78], %r183;
	ld.global.u32 	%r184, [%rd4];
	sub.s32 	%r185, %r184, %r182;
	st.global.u32 	[%rd4], %r185;
	mul.wide.u32 	%rd71, %r223, 4;
	add.s64 	%rd72, %rd1, %rd71;
	ld.global.u32 	%r186, [%rd72];
	add.s32 	%r187, %r186, %r182;
	st.global.u32 	[%rd72], %r187;
	ld.global.u32 	%r188, [%rd80];
	sub.s32 	%r189, %r188, %r182;
	st.global.u32 	[%rd80], %r189;
$L__BB0_65:
	add.s32 	%r223, %r223, %r82;
	add.s64 	%rd80, %rd80, 4;
	add.s64 	%rd79, %rd79, 4;
	add.s64 	%rd78, %rd78, 4;
	add.s32 	%r222, %r222, 1;
	setp.ne.s32 	%p42, %r222, 0;
	@%p42 bra 	$L__BB0_62;
$L__BB0_66:
	ret;
$L__BB0_67:
	add.s32 	%r126, %r192, 1;
	st.global.u32 	[%rd5], %r126;
	bra.uni 	$L__BB0_66;

}


// ===== COMPILED SASS (sm_100) =====

	.target	sm_100

	.elftype	@"ET_EXEC"


//--------------------- .note.nv.tkinfo           --------------------------
	.section	.note.nv.tkinfo,"",@"SHT_NOTE"
	.sectionflags	@"SHF_NOTE_NV_TKINFO"
	.tkinfo
        /*0018*/ 	.word	0x00000002
        /*0030*/ 	.string	""
        /*0030*/ 	.string	"ptxas"
        /*0030*/ 	.string	"Cuda compilation tools, release 13.0, V13.0.88"
        /*0030*/ 	.string	"Build cuda_13.0.r13.0/compiler.36424714_0"
        /*0030*/ 	.string	"-arch sm_100 -m 64 "



//--------------------- .note.nv.cuinfo           --------------------------
	.section	.note.nv.cuinfo,"",@"SHT_NOTE"
	.sectionflags	@"SHF_NOTE_NV_CUINFO"
        /*0018*/ 	.short	0x0002
        /*001a*/ 	.short	0x0064
        /*001c*/ 	.short	0x0082
	.zero		2


//--------------------- .nv.info                  --------------------------
	.section	.nv.info,"",@"SHT_CUDA_INFO"
	.align	4


	//----- nvinfo : EIATTR_REGCOUNT
	.align		4
        /*0000*/ 	.byte	0x04, 0x2f
        /*0002*/ 	.short	(.L_1 - .L_0)
	.align		4
.L_0:
        /*0004*/ 	.word	index@(_ZN8parallel14GoldbergTarjan11pushrelableEPiS1_iS1_S1_i)
        /*0008*/ 	.word	0x00000020


	//----- nvinfo : EIATTR_FRAME_SIZE
	.align		4
.L_1:
        /*000c*/ 	.byte	0x04, 0x11
        /*000e*/ 	.short	(.L_3 - .L_2)
	.align		4
.L_2:
        /*0010*/ 	.word	index@(_ZN8parallel14GoldbergTarjan11pushrelableEPiS1_iS1_S1_i)
        /*0014*/ 	.word	0x00000000


	//----- nvinfo : EIATTR_MIN_STACK_SIZE
	.align		4
.L_3:
        /*0018*/ 	.byte	0x04, 0x12
        /*001a*/ 	.short	(.L_5 - .L_4)
	.align		4
.L_4:
        /*001c*/ 	.word	index@(_ZN8parallel14GoldbergTarjan11pushrelableEPiS1_iS1_S1_i)
        /*0020*/ 	.word	0x00000000
.L_5:


//--------------------- .nv.compat                --------------------------
	.section	.nv.compat,"",@"SHT_CUDA_COMPAT_INFO"
	.align	4
        /*0000*/ 	.byte	0x02, 0x09, 0x00, 0x00, 0x02, 0x02, 0x01, 0x00, 0x02, 0x05, 0x05, 0x00, 0x03, 0x07, 0x01, 0x01
        /*0010*/ 	.byte	0x02, 0x03, 0x00, 0x00, 0x02, 0x06, 0x01, 0x00, 0x04, 0x0b, 0x08, 0x00, 0x09, 0x00, 0x00, 0x00
        /*0020*/ 	.byte	0x00, 0x00, 0x00, 0x00


//--------------------- .nv.info._ZN8parallel14GoldbergTarjan11pushrelableEPiS1_iS1_S1_i --------------------------
	.section	.nv.info._ZN8parallel14GoldbergTarjan11pushrelableEPiS1_iS1_S1_i,"",@"SHT_CUDA_INFO"
	.sectionflags	@""
	.align	4


	//----- nvinfo : EIATTR_CUDA_API_VERSION
	.align		4
        /*0000*/ 	.byte	0x04, 0x37
        /*0002*/ 	.short	(.L_7 - .L_6)
.L_6:
        /*0004*/ 	.word	0x00000082


	//----- nvinfo : EIATTR_KPARAM_INFO
	.align		4
.L_7:
        /*0008*/ 	.byte	0x04, 0x17
        /*000a*/ 	.short	(.L_9 - .L_8)
.L_8:
        /*000c*/ 	.word	0x00000000
        /*0010*/ 	.short	0x0005
        /*0012*/ 	.short	0x0028
        /*0014*/ 	.byte	0x00, 0xf0, 0x11, 0x00


	//----- nvinfo : EIATTR_KPARAM_INFO
	.align		4
.L_9:
        /*0018*/ 	.byte	0x04, 0x17
        /*001a*/ 	.short	(.L_11 - .L_10)
.L_10:
        /*001c*/ 	.word	0x00000000
        /*0020*/ 	.short	0x0004
        /*0022*/ 	.short	0x0020
        /*0024*/ 	.byte	0x00, 0xf5, 0x21, 0x00


	//----- nvinfo : EIATTR_KPARAM_INFO
	.align		4
.L_11:
        /*0028*/ 	.byte	0x04, 0x17
        /*002a*/ 	.short	(.L_13 - .L_12)
.L_12:
        /*002c*/ 	.word	0x00000000
        /*0030*/ 	.short	0x0003
        /*0032*/ 	.short	0x0018
        /*0034*/ 	.byte	0x00, 0xf5, 0x21, 0x00


	//----- nvinfo : EIATTR_KPARAM_INFO
	.align		4
.L_13:
        /*0038*/ 	.byte	0x04, 0x17
        /*003a*/ 	.short	(.L_15 - .L_14)
.L_14:
        /*003c*/ 	.word	0x00000000
        /*0040*/ 	.short	0x0002
        /*0042*/ 	.short	0x0010
        /*0044*/ 	.byte	0x00, 0xf0, 0x11, 0x00


	//----- nvinfo : EIATTR_KPARAM_INFO
	.align		4
.L_15:
        /*0048*/ 	.byte	0x04, 0x17
        /*004a*/ 	.short	(.L_17 - .L_16)
.L_16:
        /*004c*/ 	.word	0x00000000
        /*0050*/ 	.short	0x0001
        /*0052*/ 	.short	0x0008
        /*0054*/ 	.byte	0x00, 0xf5, 0x21, 0x00


	//----- nvinfo : EIATTR_KPARAM_INFO
	.align		4
.L_17:
        /*0058*/ 	.byte	0x04, 0x17
        /*005a*/ 	.short	(.L_19 - .L_18)
.L_18:
        /*005c*/ 	.word	0x00000000
        /*0060*/ 	.short	0x0000
        /*0062*/ 	.short	0x0000
        /*0064*/ 	.byte	0x00, 0xf5, 0x21, 0x00


	//----- nvinfo : EIATTR_SPARSE_MMA_MASK
	.align		4
.L_19:
        /*0068*/ 	.byte	0x03, 0x50
        /*006a*/ 	.short	0x0000


	//----- nvinfo : EIATTR_MAXREG_COUNT
	.align		4
        /*006c*/ 	.byte	0x03, 0x1b
        /*006e*/ 	.short	0x00ff


	//----- nvinfo : EIATTR_MERCURY_ISA_VERSION
	.align		4
        /*0070*/ 	.byte	0x03, 0x5f
        /*0072*/ 	.short	0x0101


	//----- nvinfo : EIATTR_VRC_CTA_INIT_COUNT
	.align		4
        /*0074*/ 	.byte	0x02, 0x4a
	.zero		1
	.zero		1


	//----- nvinfo : EIATTR_EXIT_INSTR_OFFSETS
	.align		4
        /*0078*/ 	.byte	0x04, 0x1c
        /*007a*/ 	.short	(.L_21 - .L_20)


	//   ....[0]....
.L_20:
        /*007c*/ 	.word	0x00000070


	//   ....[1]....
        /*0080*/ 	.word	0x000000d0


	//   ....[2]....
        /*0084*/ 	.word	0x000009a0


	//   ....[3]....
        /*0088*/ 	.word	0x00001900


	//   ....[4]....
        /*008c*/ 	.word	0x00001c10


	//   ....[5]....
        /*0090*/ 	.word	0x00001c40


	//----- nvinfo : EIATTR_CRS_STACK_SIZE
	.align		4
.L_21:
        /*0094*/ 	.byte	0x04, 0x1e
        /*0096*/ 	.short	(.L_23 - .L_22)
.L_22:
        /*0098*/ 	.word	0x00000000


	//----- nvinfo : EIATTR_CBANK_PARAM_SIZE
	.align		4
.L_23:
        /*009c*/ 	.byte	0x03, 0x19
        /*009e*/ 	.short	0x002c


	//----- nvinfo : EIATTR_PARAM_CBANK
	.align		4
        /*00a0*/ 	.byte	0x04, 0x0a
        /*00a2*/ 	.short	(.L_25 - .L_24)
	.align		4
.L_24:
        /*00a4*/ 	.word	index@(.nv.constant0._ZN8parallel14GoldbergTarjan11pushrelableEPiS1_iS1_S1_i)
        /*00a8*/ 	.short	0x0380
        /*00aa*/ 	.short	0x002c


	//----- nvinfo : EIATTR_SW_WAR
	.align		4
.L_25:
        /*00ac*/ 	.byte	0x04, 0x36
        /*00ae*/ 	.short	(.L_27 - .L_26)
.L_26:
        /*00b0*/ 	.word	0x00000008
.L_27:


//--------------------- .nv.callgraph             --------------------------
	.section	.nv.callgraph,"",@"SHT_CUDA_CALLGRAPH"
	.align	4
	.sectionentsize	8
	.align		4
        /*0000*/ 	.word	0x00000000
	.align		4
        /*0004*/ 	.word	0xffffffff
	.align		4
        /*0008*/ 	.word	0x00000000
	.align		4
        /*000c*/ 	.word	0xfffffffe
	.align		4
        /*0010*/ 	.word	0x00000000
	.align		4
        /*0014*/ 	.word	0xfffffffd
	.align		4
        /*0018*/ 	.word	0x00000000
	.align		4
        /*001c*/ 	.word	0xfffffffc


//--------------------- .text._ZN8parallel14GoldbergTarjan11pushrelableEPiS1_iS1_S1_i --------------------------
	.section	.text._ZN8parallel14GoldbergTarjan11pushrelableEPiS1_iS1_S1_i,"ax",@progbits
	.align	128
        .global         _ZN8parallel14GoldbergTarjan11pushrelableEPiS1_iS1_S1_i
        .type           _ZN8parallel14GoldbergTarjan11pushrelableEPiS1_iS1_S1_i,@function
        .size           _ZN8parallel14GoldbergTarjan11pushrelableEPiS1_iS1_S1_i,(.L_x_29 - _ZN8parallel14GoldbergTarjan11pushrelableEPiS1_iS1_S1_i)
        .other          _ZN8parallel14GoldbergTarjan11pushrelableEPiS1_iS1_S1_i,@"STO_CUDA_ENTRY STV_DEFAULT"
_ZN8parallel14GoldbergTarjan11pushrelableEPiS1_iS1_S1_i:
.text._ZN8parallel14GoldbergTarjan11pushrelableEPiS1_iS1_S1_i:
[----:B------:R-:W-:Y:S01]  /*0000*/  LDC R1, c[0x0][0x37c] ;  /* 0x0000df00ff017b82 */ /* 0x000fe20000000800 */
[----:B------:R-:W0:Y:S07]  /*0010*/  S2R R0, SR_TID.X ;  /* 0x0000000000007919 */ /* 0x000e2e0000002100 */
[----:B------:R-:W0:Y:S01]  /*0020*/  LDC.64 R8, c[0x0][0x398] ;  /* 0x0000e600ff087b82 */ /* 0x000e220000000a00 */
[----:B------:R-:W1:Y:S01]  /*0030*/  LDCU.64 UR10, c[0x0][0x358] ;  /* 0x00006b00ff0a77ac */ /* 0x000e620008000a00 */
[----:B0-----:R-:W-:-:S05]  /*0040*/  IMAD.WIDE.U32 R8, R0, 0x4, R8 ;  /* 0x0000000400087825 */ /* 0x001fca00078e0008 */
[----:B-1----:R-:W2:Y:S02]  /*0050*/  LDG.E R2, desc[UR10][R8.64] ;  /* 0x0000000a08027981 */ /* 0x002ea4000c1e1900 */
[----:B--2---:R-:W-:-:S13]  /*0060*/  ISETP.GE.AND P0, PT, R2, 0x1, PT ;  /* 0x000000010200780c */ /* 0x004fda0003f06270 */
[----:B------:R-:W-:Y:S05]  /*0070*/  @!P0 EXIT ;  /* 0x000000000000894d */ /* 0x000fea0003800000 */
[----:B------:R-:W0:Y:S01]  /*0080*/  LDC.64 R10, c[0x0][0x3a0] ;  /* 0x0000e800ff0a7b82 */ /* 0x000e220000000a00 */
[----:B------:R-:W1:Y:S01]  /*0090*/  LDCU UR4, c[0x0][0x3a8] ;  /* 0x00007500ff0477ac */ /* 0x000e620008000800 */
[----:B0-----:R-:W-:-:S05]  /*00a0*/  IMAD.WIDE.U32 R10, R0, 0x4, R10 ;  /* 0x00000004000a7825 */ /* 0x001fca00078e000a */
[----:B------:R-:W1:Y:S02]  /*00b0*/  LDG.E R2, desc[UR10][R10.64] ;  /* 0x0000000a0a027981 */ /* 0x000e64000c1e1900 */
[----:B-1----:R-:W-:-:S13]  /*00c0*/  ISETP.GE.AND P0, PT, R2, UR4, PT ;  /* 0x0000000402007c0c */ /* 0x002fda000bf06270 */
[----:B------:R-:W-:Y:S05]  /*00d0*/  @P0 EXIT ;  /* 0x000000000000094d */ /* 0x000fea0003800000 */
[----:B------:R-:W0:Y:S01]  /*00e0*/  LDCU UR4, c[0x0][0x390] ;  /* 0x00007200ff0477ac */ /* 0x000e220008000800 */
[----:B------:R-:W-:Y:S01]  /*00f0*/  IMAD.MOV.U32 R3, RZ, RZ, 0x7fffffff ;  /* 0x7fffffffff037424 */ /* 0x000fe200078e00ff */
[----:B0-----:R-:W-:-:S09]  /*0100*/  UISETP.GE.AND UP0, UPT, UR4, 0x1, UPT ;  /* 0x000000010400788c */ /* 0x001fd2000bf06270 */
[----:B------:R-:W-:Y:S05]  /*0110*/  BRA.U !UP0, `(.L_x_0) ;  /* 0x0000000908087547 */ /* 0x000fea000b800000 */
[----:B------:R-:W-:Y:S02]  /*0120*/  UISETP.GE.U32.AND UP1, UPT, UR4, 0x8, UPT ;  /* 0x000000080400788c */ /* 0x000fe4000bf26070 */
[----:B------:R-:W-:Y:S01]  /*0130*/  IMAD R4, R0, UR4, RZ ;  /* 0x0000000400047c24 */ /* 0x000fe2000f8e02ff */
[----:B------:R-:W-:Y:S01]  /*0140*/  ULOP3.LUT UR8, UR4, 0x7, URZ, 0xc0, !UPT ;  /* 0x0000000704087892 */ /* 0x000fe2000f8ec0ff */
[----:B------:R-:W-:Y:S02]  /*0150*/  IMAD.MOV.U32 R3, RZ, RZ, 0x7fffffff ;  /* 0x7fffffffff037424 */ /* 0x000fe400078e00ff */
[----:B------:R-:W-:Y:S01]  /*0160*/  IMAD.MOV.U32 R5, RZ, RZ, RZ ;  /* 0x000000ffff057224 */ /* 0x000fe200078e00ff */
[----:B------:R-:W-:Y:S02]  /*0170*/  UISETP.NE.AND UP0, UPT, UR8, URZ, UPT ;  /* 0x000000ff0800728c */ /* 0x000fe4000bf05270 */
[----:B------:R-:W-:Y:S09]  /*0180*/  BRA.U !UP1, `(.L_x_1) ;  /* 0x0000000109d47547 */ /* 0x000ff2000b800000 */
[----:B------:R-:W0:Y:S01]  /*0190*/  LDC.64 R6, c[0x0][0x388] ;  /* 0x0000e200ff067b82 */ /* 0x000e220000000a00 */
[----:B------:R-:W1:Y:S01]  /*01a0*/  LDCU.64 UR6, c[0x0][0x3a0] ;  /* 0x00007400ff0677ac */ /* 0x000e620008000a00 */
[----:B------:R-:W-:Y:S01]  /*01b0*/  MOV R3, 0x7fffffff ;  /* 0x7fffffff00037802 */ /* 0x000fe20000000f00 */
[----:B------:R-:W-:-:S06]  /*01c0*/  ULOP3.LUT UR4, UR4, 0x7ffffff8, URZ, 0xc0, !UPT ;  /* 0x7ffffff804047892 */ /* 0x000fcc000f8ec0ff */
[----:B------:R-:W-:Y:S01]  /*01d0*/  IMAD.U32 R5, RZ, RZ, UR4 ;  /* 0x00000004ff057e24 */ /* 0x000fe2000f8e00ff */
[----:B-1----:R-:W-:-:S04]  /*01e0*/  UIADD3 UR5, UP1, UPT, UR6, 0x10, URZ ;  /* 0x0000001006057890 */ /* 0x002fc8000ff3e0ff */
[----:B------:R-:W-:Y:S01]  /*01f0*/  UIADD3.X UR6, UPT, UPT, URZ, UR7, URZ, UP1, !UPT ;  /* 0x00000007ff067290 */ /* 0x000fe20008ffe4ff */
[----:B0-----:R-:W-:Y:S01]  /*0200*/  IMAD.WIDE.U32 R6, R4, 0x4, R6 ;  /* 0x0000000404067825 */ /* 0x001fe200078e0006 */
[----:B------:R-:W-:-:S03]  /*0210*/  UIADD3 UR7, UPT, UPT, -UR4, URZ, URZ ;  /* 0x000000ff04077290 */ /* 0x000fc6000fffe1ff */
[----:B------:R-:W-:Y:S01]  /*0220*/  IMAD.U32 R14, RZ, RZ, UR5 ;  /* 0x00000005ff0e7e24 */ /* 0x000fe2000f8e00ff */
[----:B------:R-:W-:Y:S01]  /*0230*/  IADD3 R6, P0, PT, R6, 0x10, RZ ;  /* 0x0000001006067810 */ /* 0x000fe20007f1e0ff */
[----:B------:R-:W-:-:S04]  /*0240*/  IMAD.U32 R13, RZ, RZ, UR6 ;  /* 0x00000006ff0d7e24 */ /* 0x000fc8000f8e00ff */
[----:B------:R-:W-:-:S08]  /*0250*/  IMAD.X R7, RZ, RZ, R7, P0 ;  /* 0x000000ffff077224 */ /* 0x000fd000000e0607 */
.L_x_2:
[----:B------:R-:W2:Y:S04]  /*0260*/  LDG.E R12, desc[UR10][R6.64+-0x10] ;  /* 0xfffff00a060c7981 */ /* 0x000ea8000c1e1900 */
[----:B------:R-:W3:Y:S04]  /*0270*/  LDG.E R15, desc[UR10][R6.64+-0xc] ;  /* 0xfffff40a060f7981 */ /* 0x000ee8000c1e1900 */
[----:B------:R-:W4:Y:S04]  /*0280*/  LDG.E R16, desc[UR10][R6.64+-0x8] ;  /* 0xfffff80a06107981 */ /* 0x000f28000c1e1900 */
[----:B------:R-:W5:Y:S04]  /*0290*/  LDG.E R17, desc[UR10][R6.64+-0x4] ;  /* 0xfffffc0a06117981 */ /* 0x000f68000c1e1900 */
[----:B------:R-:W5:Y:S04]  /*02a0*/  LDG.E R18, desc[UR10][R6.64] ;  /* 0x0000000a06127981 */ /* 0x000f68000c1e1900 */
[----:B------:R-:W5:Y:S04]  /*02b0*/  LDG.E R19, desc[UR10][R6.64+0x4] ;  /* 0x0000040a06137981 */ /* 0x000f68000c1e1900 */
[----:B------:R-:W5:Y:S04]  /*02c0*/  LDG.E R20, desc[UR10][R6.64+0x8] ;  /* 0x0000080a06147981 */ /* 0x000f68000c1e1900 */
[----:B------:R-:W5:Y:S01]  /*02d0*/  LDG.E R21, desc[UR10][R6.64+0xc] ;  /* 0x00000c0a06157981 */ /* 0x000f62000c1e1900 */
[----:B--2---:R-:W-:Y:S01]  /*02e0*/  ISETP.GE.AND P6, PT, R12, 0x1, PT ;  /* 0x000000010c00780c */ /* 0x004fe20003fc6270 */
[----:B------:R-:W-:-:S12]  /*02f0*/  IMAD.MOV.U32 R12, RZ, RZ, R14 ;  /* 0x000000ffff0c7224 */ /* 0x000fd800078e000e */
[----:B------:R-:W2:Y:S01]  /*0300*/  @P6 LDG.E R14, desc[UR10][R12.64+-0x10] ;  /* 0xfffff00a0c0e6981 */ /* 0x000ea2000c1e1900 */
[----:B---3--:R-:W-:Y:S02]  /*0310*/  ISETP.GE.AND P0, PT, R15, 0x1, PT ;  /* 0x000000010f00780c */ /* 0x008fe40003f06270 */
[----:B----4-:R-:W-:Y:S02]  /*0320*/  ISETP.GE.AND P1, PT, R16, 0x1, PT ;  /* 0x000000011000780c */ /* 0x010fe40003f26270 */
[----:B-----5:R-:W-:Y:S02]  /*0330*/  ISETP.GE.AND P2, PT, R17, 0x1, PT ;  /* 0x000000011100780c */ /* 0x020fe40003f46270 */
[----:B------:R-:W-:Y:S02]  /*0340*/  ISETP.GE.AND P3, PT, R18, 0x1, PT ;  /* 0x000000011200780c */ /* 0x000fe40003f66270 */
[----:B------:R-:W-:-:S05]  /*0350*/  ISETP.GE.AND P4, PT, R19, 0x1, PT ;  /* 0x000000011300780c */ /* 0x000fca0003f86270 */
[----:B------:R-:W3:Y:S01]  /*0360*/  @P0 LDG.E R16, desc[UR10][R12.64+-0xc] ;  /* 0xfffff40a0c100981 */ /* 0x000ee2000c1e1900 */
[----:B------:R-:W-:-:S03]  /*0370*/  ISETP.GE.AND P5, PT, R20, 0x1, PT ;  /* 0x000000011400780c */ /* 0x000fc60003fa6270 */
[----:B------:R-:W4:Y:S04]  /*0380*/  @P1 LDG.E R18, desc[UR10][R12.64+-0x8] ;  /* 0xfffff80a0c121981 */ /* 0x000f28000c1e1900 */
[----:B------:R-:W5:Y:S04]  /*0390*/  @P2 LDG.E R20, desc[UR10][R12.64+-0x4] ;  /* 0xfffffc0a0c142981 */ /* 0x000f68000c1e1900 */
[----:B------:R-:W5:Y:S04]  /*03a0*/  @P4 LDG.E R22, desc[UR10][R12.64+0x4] ;  /* 0x0000040a0c164981 */ /* 0x000f68000c1e1900 */
[----:B------:R-:W5:Y:S01]  /*03b0*/  @P5 LDG.E R24, desc[UR10][R12.64+0x8] ;  /* 0x0000080a0c185981 */ /* 0x000f62000c1e1900 */
[----:B--2---:R-:W-:-:S02]  /*03c0*/  @P6 VIMNMX R3, PT, PT, R3, R14, PT ;  /* 0x0000000e03036248 */ /* 0x004fc40003fe0100 */
[----:B------:R-:W-:Y:S01]  /*03d0*/  ISETP.GE.AND P6, PT, R21, 0x1, PT ;  /* 0x000000011500780c */ /* 0x000fe20003fc6270 */
[----:B------:R-:W2:-:S12]  /*03e0*/  @P3 LDG.E R14, desc[UR10][R12.64] ;  /* 0x0000000a0c0e3981 */ /* 0x000e98000c1e1900 */
[----:B------:R0:W2:Y:S01]  /*03f0*/  @P6 LDG.E R26, desc[UR10][R12.64+0xc] ;  /* 0x00000c0a0c1a6981 */ /* 0x0000a2000c1e1900 */
[----:B---3--:R-:W-:-:S04]  /*0400*/  @P0 VIMNMX R3, PT, PT, R3, R16, PT ;  /* 0x0000001003030248 */ /* 0x008fc80003fe0100 */
[----:B----4-:R-:W-:Y:S01]  /*0410*/  @P1 VIMNMX R3, PT, PT, R3, R18, PT ;  /* 0x0000001203031248 */ /* 0x010fe20003fe0100 */
[----:B------:R-:W-:-:S03]  /*0420*/  UIADD3 UR7, UPT, UPT, UR7, 0x8, URZ ;  /* 0x0000000807077890 */ /* 0x000fc6000fffe0ff */
[----:B-----5:R-:W-:Y:S01]  /*0430*/  @P2 VIMNMX R3, PT, PT, R3, R20, PT ;  /* 0x0000001403032248 */ /* 0x020fe20003fe0100 */
[----:B------:R-:W-:Y:S01]  /*0440*/  UISETP.NE.AND UP1, UPT, UR7, URZ, UPT ;  /* 0x000000ff0700728c */ /* 0x000fe2000bf25270 */
[----:B------:R-:W-:-:S04]  /*0450*/  IADD3 R6, P0, PT, R6, 0x20, RZ ;  /* 0x0000002006067810 */ /* 0x000fc80007f1e0ff */
[----:B------:R-:W-:Y:S02]  /*0460*/  IADD3.X R7, PT, PT, RZ, R7, RZ, P0, !PT ;  /* 0x00000007ff077210 */ /* 0x000fe400007fe4ff */
[----:B--2---:R-:W-:-:S04]  /*0470*/  @P3 VIMNMX R3, PT, PT, R3, R14, PT ;  /* 0x0000000e03033248 */ /* 0x004fc80003fe0100 */
[----:B------:R-:W-:Y:S02]  /*0480*/  @P4 VIMNMX R3, PT, PT, R3, R22, PT ;  /* 0x0000001603034248 */ /* 0x000fe40003fe0100 */
[----:B------:R-:W-:Y:S02]  /*0490*/  IADD3 R14, P1, PT, R12, 0x20, RZ ;  /* 0x000000200c0e7810 */ /* 0x000fe40007f3e0ff */
[----:B------:R-:W-:-:S03]  /*04a0*/  @P5 VIMNMX R3, PT, PT, R3, R24, PT ;  /* 0x0000001803035248 */ /* 0x000fc60003fe0100 */
[----:B0-----:R-:W-:Y:S01]  /*04b0*/  IMAD.X R13, RZ, RZ, R13, P1 ;  /* 0x000000ffff0d7224 */ /* 0x001fe200008e060d */
[----:B------:R-:W-:Y:S01]  /*04c0*/  @P6 VIMNMX R3, PT, PT, R3, R26, PT ;  /* 0x0000001a03036248 */ /* 0x000fe20003fe0100 */
[----:B------:R-:W-:Y:S06]  /*04d0*/  BRA.U UP1, `(.L_x_2) ;  /* 0xfffffffd01607547 */ /* 0x000fec000b83ffff */
.L_x_1:
[----:B------:R-:W-:Y:S05]  /*04e0*/  BRA.U !UP0, `(.L_x_0) ;  /* 0x0000000508147547 */ /* 0x000fea000b800000 */
[----:B------:R-:W0:Y:S01]  /*04f0*/  LDCU UR4, c[0x0][0x390] ;  /* 0x00007200ff0477ac */ /* 0x000e220008000800 */
[----:B------:R-:W-:Y:S02]  /*0500*/  UISETP.GE.U32.AND UP0, UPT, UR8, 0x4, UPT ;  /* 0x000000040800788c */ /* 0x000fe4000bf06070 */
[----:B0-----:R-:W-:-:S04]  /*0510*/  ULOP3.LUT UR5, UR4, 0x3, URZ, 0xc0, !UPT ;  /* 0x0000000304057892 */ /* 0x001fc8000f8ec0ff */
[----:B------:R-:W-:-:S03]  /*0520*/  UISETP.NE.AND UP1, UPT, UR5, URZ, UPT ;  /* 0x000000ff0500728c */ /* 0x000fc6000bf25270 */
[----:B------:R-:W-:Y:S08]  /*0530*/  BRA.U !UP0, `(.L_x_3) ;  /* 0x00000001086c7547 */ /* 0x000ff0000b800000 */
[----:B------:R-:W0:Y:S01]  /*0540*/  LDC.64 R12, c[0x0][0x388] ;  /* 0x0000e200ff0c7b82 */ /* 0x000e220000000a00 */
[----:B------:R-:W1:Y:S01]  /*0550*/  LDCU.64 UR6, c[0x0][0x388] ;  /* 0x00007100ff0677ac */ /* 0x000e620008000a00 */
[C---:B------:R-:W-:Y:S01]  /*0560*/  IADD3 R14, P0, PT, R4.reuse, R5, RZ ;  /* 0x00000005040e7210 */ /* 0x040fe20007f1e0ff */
[----:B------:R-:W-:-:S04]  /*0570*/  IMAD.IADD R7, R4, 0x1, R5 ;  /* 0x0000000104077824 */ /* 0x000fc800078e0205 */
[----:B------:R-:W-:Y:S01]  /*0580*/  IMAD.X R15, RZ, RZ, RZ, P0 ;  /* 0x000000ffff0f7224 */ /* 0x000fe200000e06ff */
[----:B-1----:R-:W-:Y:S01]  /*0590*/  LEA R6, P0, R14, UR6, 0x2 ;  /* 0x000000060e067c11 */ /* 0x002fe2000f8010ff */
[----:B0-----:R-:W-:-:S03]  /*05a0*/  IMAD.WIDE.U32 R12, R7, 0x4, R12 ;  /* 0x00000004070c7825 */ /* 0x001fc600078e000c */
[----:B------:R-:W-:Y:S02]  /*05b0*/  LEA.HI.X R7, R14, UR7, R15, 0x2, P0 ;  /* 0x000000070e077c11 */ /* 0x000fe400080f140f */
[----:B------:R-:W0:Y:S01]  /*05c0*/  LDC.64 R14, c[0x0][0x3a0] ;  /* 0x0000e800ff0e7b82 */ /* 0x000e220000000a00 */
[----:B------:R-:W2:Y:S04]  /*05d0*/  LDG.E R12, desc[UR10][R12.64] ;  /* 0x0000000a0c0c7981 */ /* 0x000ea8000c1e1900 */
[----:B------:R-:W3:Y:S04]  /*05e0*/  LDG.E R16, desc[UR10][R6.64+0x4] ;  /* 0x0000040a06107981 */ /* 0x000ee8000c1e1900 */
[----:B------:R-:W4:Y:S04]  /*05f0*/  LDG.E R17, desc[UR10][R6.64+0x8] ;  /* 0x0000080a06117981 */ /* 0x000f28000c1e1900 */
[----:B------:R-:W5:Y:S01]  /*0600*/  LDG.E R18, desc[UR10][R6.64+0xc] ;  /* 0x00000c0a06127981 */ /* 0x000f62000c1e1900 */
[----:B0-----:R-:W-:Y:S01]  /*0610*/  IMAD.WIDE.U32 R14, R5, 0x4, R14 ;  /* 0x00000004050e7825 */ /* 0x001fe200078e000e */
[----:B--2---:R-:W-:-:S02]  /*0620*/  ISETP.GE.AND P0, PT, R12, 0x1, PT ;  /* 0x000000010c00780c */ /* 0x004fc40003f06270 */
[----:B---3--:R-:W-:Y:S02]  /*0630*/  ISETP.GE.AND P1, PT, R16, 0x1, PT ;  /* 0x000000011000780c */ /* 0x008fe40003f26270 */
[----:B----4-:R-:W-:Y:S02]  /*0640*/  ISETP.GE.AND P2, PT, R17, 0x1, PT ;  /* 0x000000011100780c */ /* 0x010fe40003f46270 */
[----:B-----5:R-:W-:-:S07]  /*0650*/  ISETP.GE.AND P3, PT, R18, 0x1, PT ;  /* 0x000000011200780c */ /* 0x020fce0003f66270 */
[----:B------:R-:W2:Y:S04]  /*0660*/  @P0 LDG.E R16, desc[UR10][R14.64] ;  /* 0x0000000a0e100981 */ /* 0x000ea8000c1e1900 */
[----:B------:R-:W3:Y:S04]  /*0670*/  @P1 LDG.E R12, desc[UR10][R14.64+0x4] ;  /* 0x0000040a0e0c1981 */ /* 0x000ee8000c1e1900 */
[----:B------:R-:W4:Y:S04]  /*0680*/  @P2 LDG.E R18, desc[UR10][R14.64+0x8] ;  /* 0x0000080a0e122981 */ /* 0x000f28000c1e1900 */
[----:B------:R-:W5:Y:S01]  /*0690*/  @P3 LDG.E R20, desc[UR10][R14.64+0xc] ;  /* 0x00000c0a0e143981 */ /* 0x000f62000c1e1900 */
[----:B------:R-:W-:Y:S01]  /*06a0*/  VIADD R5, R5, 0x4 ;  /* 0x0000000405057836 */ /* 0x000fe20000000000 */
[----:B--2---:R-:W-:-:S04]  /*06b0*/  @P0 VIMNMX R3, PT, PT, R3, R16, PT ;  /* 0x0000001003030248 */ /* 0x004fc80003fe0100 */
[----:B---3--:R-:W-:-:S04]  /*06c0*/  @P1 VIMNMX R3, PT, PT, R3, R12, PT ;  /* 0x0000000c03031248 */ /* 0x008fc80003fe0100 */
[----:B----4-:R-:W-:-:S04]  /*06d0*/  @P2 VIMNMX R3, PT, PT, R3, R18, PT ;  /* 0x0000001203032248 */ /* 0x010fc80003fe0100 */
[----:B-----5:R-:W-:-:S07]  /*06e0*/  @P3 VIMNMX R3, PT, PT, R3, R20, PT ;  /* 0x0000001403033248 */ /* 0x020fce0003fe0100 */
.L_x_3:
[----:B------:R-:W-:Y:S05]  /*06f0*/  BRA.U !UP1, `(.L_x_0) ;  /* 0x0000000109907547 */ /* 0x000fea000b800000 */
[----:B------:R-:W-:Y:S02]  /*0700*/  UISETP.NE.AND UP0, UPT, UR5, 0x1, UPT ;  /* 0x000000010500788c */ /* 0x000fe4000bf05270 */
[----:B------:R-:W-:-:S04]  /*0710*/  ULOP3.LUT UR4, UR4, 0x1, URZ, 0xc0, !UPT ;  /* 0x0000000104047892 */ /* 0x000fc8000f8ec0ff */
[----:B------:R-:W-:-:S03]  /*0720*/  UISETP.NE.U32.AND UP1, UPT, UR4, 0x1, UPT ;  /* 0x000000010400788c */ /* 0x000fc6000bf25070 */
[----:B------:R-:W-:Y:S08]  /*0730*/  BRA.U !UP0, `(.L_x_4) ;  /* 0x00000001084c7547 */ /* 0x000ff0000b800000 */
[----:B------:R-:W0:Y:S01]  /*0740*/  LDC.64 R12, c[0x0][0x388] ;  /* 0x0000e200ff0c7b82 */ /* 0x000e220000000a00 */
[----:B------:R-:W1:Y:S01]  /*0750*/  LDCU.64 UR4, c[0x0][0x388] ;  /* 0x00007100ff0477ac */ /* 0x000e620008000a00 */
[CC--:B------:R-:W-:Y:S02]  /*0760*/  IADD3 R7, P0, PT, R4.reuse, R5.reuse, RZ ;  /* 0x0000000504077210 */ /* 0x0c0fe40007f1e0ff */
[----:B------:R-:W-:-:S03]  /*0770*/  IADD3 R15, PT, PT, R4, R5, RZ ;  /* 0x00000005040f7210 */ /* 0x000fc60007ffe0ff */
[----:B------:R-:W-:Y:S01]  /*0780*/  IMAD.X R14, RZ, RZ, RZ, P0 ;  /* 0x000000ffff0e7224 */ /* 0x000fe200000e06ff */
[----:B-1----:R-:W-:-:S04]  /*0790*/  LEA R6, P0, R7, UR4, 0x2 ;  /* 0x0000000407067c11 */ /* 0x002fc8000f8010ff */
[----:B------:R-:W-:Y:S01]  /*07a0*/  LEA.HI.X R7, R7, UR5, R14, 0x2, P0 ;  /* 0x0000000507077c11 */ /* 0x000fe200080f140e */
[----:B0-----:R-:W-:Y:S02]  /*07b0*/  IMAD.WIDE.U32 R12, R15, 0x4, R12 ;  /* 0x000000040f0c7825 */ /* 0x001fe400078e000c */
[----:B------:R-:W0:Y:S02]  /*07c0*/  LDC.64 R14, c[0x0][0x3a0] ;  /* 0x0000e800ff0e7b82 */ /* 0x000e240000000a00 */
[----:B------:R-:W2:Y:S04]  /*07d0*/  LDG.E R6, desc[UR10][R6.64+0x4] ;  /* 0x0000040a06067981 */ /* 0x000ea8000c1e1900 */
[----:B------:R-:W3:Y:S01]  /*07e0*/  LDG.E R12, desc[UR10][R12.64] ;  /* 0x0000000a0c0c7981 */ /* 0x000ee2000c1e1900 */
[----:B0-----:R-:W-:Y:S01]  /*07f0*/  IMAD.WIDE.U32 R14, R5, 0x4, R14 ;  /* 0x00000004050e7825 */ /* 0x001fe200078e000e */
[----:B--2---:R-:W-:-:S02]  /*0800*/  ISETP.GE.AND P0, PT, R6, 0x1, PT ;  /* 0x000000010600780c */ /* 0x004fc40003f06270 */
[----:B---3--:R-:W-:-:S11]  /*0810*/  ISETP.GE.AND P1, PT, R12, 0x1, PT ;  /* 0x000000010c00780c */ /* 0x008fd60003f26270 */
[----:B------:R-:W2:Y:S04]  /*0820*/  @P0 LDG.E R18, desc[UR10][R14.64+0x4] ;  /* 0x0000040a0e120981 */ /* 0x000ea8000c1e1900 */
[----:B------:R-:W3:Y:S01]  /*0830*/  @P1 LDG.E R16, desc[UR10][R14.64] ;  /* 0x0000000a0e101981 */ /* 0x000ee2000c1e1900 */
[----:B------:R-:W-:Y:S01]  /*0840*/  VIADD R5, R5, 0x2 ;  /* 0x0000000205057836 */ /* 0x000fe20000000000 */
[----:B---3--:R-:W-:-:S04]  /*0850*/  @P1 VIMNMX R3, PT, PT, R3, R16, PT ;  /* 0x0000001003031248 */ /* 0x008fc80003fe0100 */
[----:B--2---:R-:W-:-:S07]  /*0860*/  @P0 VIMNMX R3, PT, PT, R3, R18, PT ;  /* 0x0000001203030248 */ /* 0x004fce0003fe0100 */
.L_x_4:
[----:B------:R-:W-:Y:S05]  /*0870*/  BRA.U UP1, `(.L_x_0) ;  /* 0x0000000101307547 */ /* 0x000fea000b800000 */
[----:B------:R-:W0:Y:S01]  /*0880*/  LDC.64 R6, c[0x0][0x388] ;  /* 0x0000e200ff067b82 */ /* 0x000e220000000a00 */
[----:B------:R-:W-:-:S04]  /*0890*/  IMAD.IADD R13, R4, 0x1, R5 ;  /* 0x00000001040d7824 */ /* 0x000fc800078e0205 */
[----:B0-----:R-:W-:-:S06]  /*08a0*/  IMAD.WIDE.U32 R6, R13, 0x4, R6 ;  /* 0x000000040d067825 */ /* 0x001fcc00078e0006 */
[----:B------:R-:W2:Y:S01]  /*08b0*/  LDG.E R6, desc[UR10][R6.64] ;  /* 0x0000000a06067981 */ /* 0x000ea2000c1e1900 */
[----:B------:R-:W-:Y:S01]  /*08c0*/  BSSY.RECONVERGENT B0, `(.L_x_0) ;  /* 0x0000007000007945 */ /* 0x000fe20003800200 */
[----:B--2---:R-:W-:-:S13]  /*08d0*/  ISETP.GE.AND P0, PT, R6, 0x1, PT ;  /* 0x000000010600780c */ /* 0x004fda0003f06270 */
[----:B------:R-:W-:Y:S05]  /*08e0*/  @!P0 BRA `(.L_x_5) ;  /* 0x0000000000108947 */ /* 0x000fea0003800000 */
[----:B------:R-:W0:Y:S02]  /*08f0*/  LDC.64 R6, c[0x0][0x3a0] ;  /* 0x0000e800ff067b82 */ /* 0x000e240000000a00 */
[----:B0-----:R-:W-:-:S06]  /*0900*/  IMAD.WIDE.U32 R4, R5, 0x4, R6 ;  /* 0x0000000405047825 */ /* 0x001fcc00078e0006 */
[----:B------:R-:W2:Y:S02]  /*0910*/  LDG.E R4, desc[UR10][R4.64] ;  /* 0x0000000a04047981 */ /* 0x000ea4000c1e1900 */
[----:B--2---:R-:W-:-:S07]  /*0920*/  VIMNMX R3, PT, PT, R3, R4, PT ;  /* 0x0000000403037248 */ /* 0x004fce0003fe0100 */
.L_x_5:
[----:B------:R-:W-:Y:S05]  /*0930*/  BSYNC.RECONVERGENT B0 ;  /* 0x0000000000007941 */ /* 0x000fea0003800200 */
.L_x_0:
[----:B------:R-:W-:Y:S01]  /*0940*/  ISETP.GT.AND P0, PT, R2, R3, PT ;  /* 0x000000030200720c */ /* 0x000fe20003f04270 */
[----:B------:R-:W0:-:S12]  /*0950*/  LDCU UR4, c[0x0][0x390] ;  /* 0x00007200ff0477ac */ /* 0x000e180008000800 */
[----:B------:R-:W-:Y:S05]  /*0960*/  @!P0 BRA `(.L_x_6) ;  /* 0x0000001000ac8947 */ /* 0x000fea0003800000 */
[----:B------:R-:W1:Y:S02]  /*0970*/  LDCU UR5, c[0x0][0x390] ;  /* 0x00007200ff0577ac */ /* 0x000e640008000800 */
[----:B-1----:R-:W-:-:S05]  /*0980*/  IMAD.U32 R15, RZ, RZ, UR5 ;  /* 0x00000005ff0f7e24 */ /* 0x002fca000f8e00ff */
[----:B------:R-:W-:-:S13]  /*0990*/  ISETP.GE.AND P0, PT, R15, 0x1, PT ;  /* 0x000000010f00780c */ /* 0x000fda0003f06270 */
[----:B0-----:R-:W-:Y:S05]  /*09a0*/  @!P0 EXIT ;  /* 0x000000000000894d */ /* 0x001fea0003800000 */
[C---:B------:R-:W-:Y:S01]  /*09b0*/  ISETP.GE.U32.AND P0, PT, R15.reuse, 0x4, PT ;  /* 0x000000040f00780c */ /* 0x040fe20003f06070 */
[----:B------:R-:W-:Y:S02]  /*09c0*/  HFMA2 R5, -RZ, RZ, 0, 0 ;  /* 0x00000000ff057431 */ /* 0x000fe400000001ff */
[----:B------:R-:W-:Y:S01]  /*09d0*/  IMAD R2, R0, R15, RZ ;  /* 0x0000000f00027224 */ /* 0x000fe200078e02ff */
[----:B------:R-:W-:-:S09]  /*09e0*/  LOP3.LUT R3, R15, 0x3, RZ, 0xc0, !PT ;  /* 0x000000030f037812 */ /* 0x000fd200078ec0ff */
[----:B------:R-:W-:Y:S05]  /*09f0*/  @!P0 BRA `(.L_x_7) ;  /* 0x0000000c00bc8947 */ /* 0x000fea0003800000 */
[----:B------:R-:W0:Y:S08]  /*0a00*/  LDC.64 R16, c[0x0][0x388] ;  /* 0x0000e200ff107b82 */ /* 0x000e300000000a00 */
[----:B------:R-:W1:Y:S08]  /*0a10*/  LDC.64 R12, c[0x0][0x398] ;  /* 0x0000e600ff0c7b82 */ /* 0x000e700000000a00 */
[----:B------:R-:W2:Y:S01]  /*0a20*/  LDC.64 R6, c[0x0][0x3a0] ;  /* 0x0000e800ff067b82 */ /* 0x000ea20000000a00 */
[----:B0-----:R-:W-:-:S05]  /*0a30*/  IMAD.WIDE.U32 R4, R2, 0x4, R16 ;  /* 0x0000000402047825 */ /* 0x001fca00078e0010 */
[----:B------:R-:W3:Y:S01]  /*0a40*/  LDG.E R14, desc[UR10][R4.64] ;  /* 0x0000000a040e7981 */ /* 0x000ee2000c1e1900 */
[----:B------:R-:W-:Y:S01]  /*0a50*/  BSSY.RECONVERGENT B0, `(.L_x_8) ;  /* 0x0000019000007945 */ /* 0x000fe20003800200 */
[----:B-1----:R-:W-:-:S05]  /*0a60*/  IADD3 R12, P1, PT, R12, 0x8, RZ ;  /* 0x000000080c0c7810 */ /* 0x002fca0007f3e0ff */
[----:B------:R-:W-:Y:S01]  /*0a70*/  IMAD.X R13, RZ, RZ, R13, P1 ;  /* 0x000000ffff0d7224 */ /* 0x000fe200008e060d */
[----:B--2---:R-:W-:-:S05]  /*0a80*/  IADD3 R6, P2, PT, R6, 0x8, RZ ;  /* 0x0000000806067810 */ /* 0x004fca0007f5e0ff */
[----:B------:R-:W-:Y:S01]  /*0a90*/  IMAD.X R7, RZ, RZ, R7, P2 ;  /* 0x000000ffff077224 */ /* 0x000fe200010e0607 */
[----:B---3--:R-:W-:-:S13]  /*0aa0*/  ISETP.GE.AND P0, PT, R14, 0x1, PT ;  /* 0x000000010e00780c */ /* 0x008fda0003f06270 */
[----:B------:R-:W-:Y:S05]  /*0ab0*/  @!P0 BRA `(.L_x_9) ;  /* 0x0000000000488947 */ /* 0x000fea0003800000 */
[----:B------:R-:W2:Y:S04]  /*0ac0*/  LDG.E R19, desc[UR10][R6.64+-0x8] ;  /* 0xfffff80a06137981 */ /* 0x000ea8000c1e1900 */
[----:B------:R-:W3:Y:S01]  /*0ad0*/  LDG.E R18, desc[UR10][R10.64] ;  /* 0x0000000a0a127981 */ /* 0x000ee2000c1e1900 */
[----:B--2---:R-:W-:-:S05]  /*0ae0*/  VIADD R19, R19, 0x1 ;  /* 0x0000000113137836 */ /* 0x004fca0000000000 */
[----:B---3--:R-:W-:-:S13]  /*0af0*/  ISETP.GT.AND P0, PT, R18, R19, PT ;  /* 0x000000131200720c */ /* 0x008fda0003f04270 */
[----:B------:R-:W2:Y:S02]  /*0b00*/  @P0 LDG.E R19, desc[UR10][R8.64] ;  /* 0x0000000a08130981 */ /* 0x000ea4000c1e1900 */
[----:B--2---:R-:W-:-:S05]  /*0b10*/  @P0 VIMNMX R21, PT, PT, R14, R19, PT ;  /* 0x000000130e150248 */ /* 0x004fca0003fe0100 */
[----:B------:R-:W-:-:S05]  /*0b20*/  @P0 IMAD.IADD R23, R14, 0x1, -R21 ;  /* 0x000000010e170824 */ /* 0x000fca00078e0a15 */
[----:B------:R0:W-:Y:S04]  /*0b30*/  @P0 STG.E desc[UR10][R4.64], R23 ;  /* 0x0000001704000986 */ /* 0x0001e8000c10190a */
[----:B------:R-:W2:Y:S01]  /*0b40*/  @P0 LDG.E R14, desc[UR10][R8.64] ;  /* 0x0000000a080e0981 */ /* 0x000ea2000c1e1900 */
[----:B------:R-:W-:Y:S01]  /*0b50*/  @P0 IMAD.WIDE.U32 R18, R0, 0x4, R16 ;  /* 0x0000000400120825 */ /* 0x000fe200078e0010 */
[----:B--2---:R-:W-:-:S05]  /*0b60*/  @P0 IADD3 R25, PT, PT, -R21, R14, RZ ;  /* 0x0000000e15190210 */ /* 0x004fca0007ffe1ff */
[----:B------:R0:W-:Y:S04]  /*0b70*/  @P0 STG.E desc[UR10][R8.64], R25 ;  /* 0x0000001908000986 */ /* 0x0001e8000c10190a */
[----:B------:R-:W2:Y:S02]  /*0b80*/  @P0 LDG.E R14, desc[UR10][R18.64] ;  /* 0x0000000a120e0981 */ /* 0x000ea4000c1e1900 */
[----:B--2---:R-:W-:-:S05]  /*0b90*/  @P0 IMAD.IADD R27, R21, 0x1, R14 ;  /* 0x00000001151b0824 */ /* 0x004fca00078e020e */
[----:B------:R0:W-:Y:S04]  /*0ba0*/  @P0 STG.E desc[UR10][R18.64], R27 ;  /* 0x0000001b12000986 */ /* 0x0001e8000c10190a */
[----:B------:R-:W2:Y:S02]  /*0bb0*/  @P0 LDG.E R14, desc[UR10][R12.64+-0x8] ;  /* 0xfffff80a0c0e0981 */ /* 0x000ea4000c1e1900 */
[----:B--2---:R-:W-:-:S05]  /*0bc0*/  @P0 IMAD.IADD R21, R14, 0x1, -R21 ;  /* 0x000000010e150824 */ /* 0x004fca00078e0a15 */
[----:B------:R0:W-:Y:S02]  /*0bd0*/  @P0 STG.E desc[UR10][R12.64+-0x8], R21 ;  /* 0xfffff8150c000986 */ /* 0x0001e4000c10190a */
.L_x_9:
[----:B------:R-:W-:Y:S05]  /*0be0*/  BSYNC.RECONVERGENT B0 ;  /* 0x0000000000007941 */ /* 0x000fea0003800200 */
.L_x_8:
[----:B------:R-:W2:Y:S01]  /*0bf0*/  LDG.E R14, desc[UR10][R4.64+0x4] ;  /* 0x0000040a040e7981 */ /* 0x000ea2000c1e1900 */
[----:B------:R-:W-:Y:S01]  /*0c00*/  BSSY.RECONVERGENT B0, `(.L_x_10) ;  /* 0x0000016000007945 */ /* 0x000fe20003800200 */
[----:B0-----:R-:W-:Y:S01]  /*0c10*/  IMAD.IADD R25, R0, 0x1, R15 ;  /* 0x0000000100197824 */ /* 0x001fe200078e020f */
[----:B--2---:R-:W-:-:S13]  /*0c20*/  ISETP.GE.AND P0, PT, R14, 0x1, PT ;  /* 0x000000010e00780c */ /* 0x004fda0003f06270 */
[----:B------:R-:W-:Y:S05]  /*0c30*/  @!P0 BRA `(.L_x_11) ;  /* 0x0000000000488947 */ /* 0x000fea0003800000 */
[----:B------:R-:W2:Y:S04]  /*0c40*/  LDG.E R19, desc[UR10][R6.64+-0x4] ;  /* 0xfffffc0a06137981 */ /* 0x000ea8000c1e1900 */
[----:B------:R-:W3:Y:S01]  /*0c50*/  LDG.E R18, desc[UR10][R10.64] ;  /* 0x0000000a0a127981 */ /* 0x000ee2000c1e1900 */
[----:B--2---:R-:W-:-:S05]  /*0c60*/  VIADD R19, R19, 0x1 ;  /* 0x0000000113137836 */ /* 0x004fca0000000000 */
[----:B---3--:R-:W-:-:S13]  /*0c70*/  ISETP.GT.AND P0, PT, R18, R19, PT ;  /* 0x000000131200720c */ /* 0x008fda0003f04270 */
[----:B------:R-:W2:Y:S02]  /*0c80*/  @P0 LDG.E R19, desc[UR10][R8.64] ;  /* 0x0000000a08130981 */ /* 0x000ea4000c1e1900 */
[----:B--2---:R-:W-:-:S04]  /*0c90*/  @P0 VIMNMX R21, PT, PT, R14, R19, PT ;  /* 0x000000130e150248 */ /* 0x004fc80003fe0100 */
[----:B------:R-:W-:-:S05]  /*0ca0*/  @P0 IADD3 R23, PT, PT, R14, -R21, RZ ;  /* 0x800000150e170210 */ /* 0x000fca0007ffe0ff */
[----:B------:R0:W-:Y:S04]  /*0cb0*/  @P0 STG.E desc[UR10][R4.64+0x4], R23 ;  /* 0x0000041704000986 */ /* 0x0001e8000c10190a */
[----:B------:R-:W2:Y:S01]  /*0cc0*/  @P0 LDG.E R14, desc[UR10][R8.64] ;  /* 0x0000000a080e0981 */ /* 0x000ea2000c1e1900 */
[----:B------:R-:W-:-:S04]  /*0cd0*/  @P0 IMAD.WIDE.U32 R18, R25, 0x4, R16 ;  /* 0x0000000419120825 */ /* 0x000fc800078e0010 */
[----:B--2---:R-:W-:-:S05]  /*0ce0*/  @P0 IMAD.IADD R27, R14, 0x1, -R21 ;  /* 0x000000010e1b0824 */ /* 0x004fca00078e0a15 */
[----:B------:R0:W-:Y:S04]  /*0cf0*/  @P0 STG.E desc[UR10][R8.64], R27 ;  /* 0x0000001b08000986 */ /* 0x0001e8000c10190a */
[----:B------:R-:W2:Y:S02]  /*0d00*/  @P0 LDG.E R14, desc[UR10][R18.64] ;  /* 0x0000000a120e0981 */ /* 0x000ea4000c1e1900 */
[----:B--2---:R-:W-:-:S05]  /*0d10*/  @P0 IMAD.IADD R29, R21, 0x1, R14 ;  /* 0x00000001151d0824 */ /* 0x004fca00078e020e */
[----:B------:R0:W-:Y:S04]  /*0d20*/  @P0 STG.E desc[UR10][R18.64], R29 ;  /* 0x0000001d12000986 */ /* 0x0001e8000c10190a */
[----:B------:R-:W2:Y:S02]  /*0d30*/  @P0 LDG.E R14, desc[UR10][R12.64+-0x4] ;  /* 0xfffffc0a0c0e0981 */ /* 0x000ea4000c1e1900 */
[----:B--2---:R-:W-:-:S05]  /*0d40*/  @P0 IMAD.IADD R21, R14, 0x1, -R21 ;  /* 0x000000010e150824 */ /* 0x004fca00078e0a15 */
[----:B------:R0:W-:Y:S02]  /*0d50*/  @P0 STG.E desc[UR10][R12.64+-0x4], R21 ;  /* 0xfffffc150c000986 */ /* 0x0001e4000c10190a */
.L_x_11:
[----:B------:R-:W-:Y:S05]  /*0d60*/  BSYNC.RECONVERGENT B0 ;  /* 0x0000000000007941 */ /* 0x000fea0003800200 */
.L_x_10:
[----:B------:R-:W2:Y:S01]  /*0d70*/  LDG.E R14, desc[UR10][R4.64+0x8] ;  /* 0x0000080a040e7981 */ /* 0x000ea2000c1e1900 */
[----:B------:R-:W-:Y:S01]  /*0d80*/  BSSY.RECONVERGENT B0, `(.L_x_12) ;  /* 0x0000016000007945 */ /* 0x000fe20003800200 */
[----:B0-----:R-:W-:Y:S01]  /*0d90*/  IMAD R18, R15, 0x2, R0 ;  /* 0x000000020f127824 */ /* 0x001fe200078e0200 */
[----:B--2---:R-:W-:-:S13]  /*0da0*/  ISETP.GE.AND P0, PT, R14, 0x1, PT ;  /* 0x000000010e00780c */ /* 0x004fda0003f06270 */
[----:B------:R-:W-:Y:S05]  /*0db0*/  @!P0 BRA `(.L_x_13) ;  /* 0x0000000000488947 */ /* 0x000fea0003800000 */
[----:B------:R-:W2:Y:S04]  /*0dc0*/  LDG.E R20, desc[UR10][R6.64] ;  /* 0x0000000a06147981 */ /* 0x000ea8000c1e1900 */
[----:B------:R-:W3:Y:S01]  /*0dd0*/  LDG.E R19, desc[UR10][R10.64] ;  /* 0x0000000a0a137981 */ /* 0x000ee2000c1e1900 */
[----:B--2---:R-:W-:-:S04]  /*0de0*/  IADD3 R20, PT, PT, R20, 0x1, RZ ;  /* 0x0000000114147810 */ /* 0x004fc80007ffe0ff */
[----:B---3--:R-:W-:-:S13]  /*0df0*/  ISETP.GT.AND P0, PT, R19, R20, PT ;  /* 0x000000141300720c */ /* 0x008fda0003f04270 */
[----:B------:R-:W2:Y:S02]  /*0e00*/  @P0 LDG.E R19, desc[UR10][R8.64] ;  /* 0x0000000a08130981 */ /* 0x000ea4000c1e1900 */
[----:B--2---:R-:W-:-:S05]  /*0e10*/  @P0 VIMNMX R19, PT, PT, R14, R19, PT ;  /* 0x000000130e130248 */ /* 0x004fca0003fe0100 */
[----:B------:R-:W-:-:S05]  /*0e20*/  @P0 IMAD.IADD R23, R14, 0x1, -R19 ;  /* 0x000000010e170824 */ /* 0x000fca00078e0a13 */
        /* <DEDUP_REMOVED lines=11> */
.L_x_13:
[----:B------:R-:W-:Y:S05]  /*0ee0*/  BSYNC.RECONVERGENT B0 ;  /* 0x0000000000007941 */ /* 0x000fea0003800200 */
.L_x_12:
        /* <DEDUP_REMOVED lines=9> */
[----:B------:R-:W-:Y:S05]  /*0f80*/  @!P0 BRA `(.L_x_15) ;  /* 0x0000000000388947 */ /* 0x000fea0003800000 */
[----:B------:R-:W2:Y:S02]  /*0f90*/  LDG.E R19, desc[UR10][R8.64] ;  /* 0x0000000a08137981 */ /* 0x000ea4000c1e1900 */
[----:B--2---:R-:W-:-:S05]  /*0fa0*/  VIMNMX R19, PT, PT, R14, R19, PT ;  /* 0x000000130e137248 */ /* 0x004fca0003fe0100 */
[----:B------:R-:W-:-:S05]  /*0fb0*/  IMAD.IADD R21, R14, 0x1, -R19 ;  /* 0x000000010e157824 */ /* 0x000fca00078e0a13 */
[----:B------:R0:W-:Y:S04]  /*0fc0*/  STG.E desc[UR10][R4.64+0xc], R21 ;  /* 0x00000c1504007986 */ /* 0x0001e8000c10190a */
[----:B------:R-:W2:Y:S01]  /*0fd0*/  LDG.E R14, desc[UR10][R8.64] ;  /* 0x0000000a080e7981 */ /* 0x000ea2000c1e1900 */
[----:B------:R-:W-:-:S04]  /*0fe0*/  IMAD.WIDE.U32 R16, R20, 0x4, R16 ;  /* 0x0000000414107825 */ /* 0x000fc800078e0010 */
[----:B--2---:R-:W-:-:S05]  /*0ff0*/  IMAD.IADD R23, R14, 0x1, -R19 ;  /* 0x000000010e177824 */ /* 0x004fca00078e0a13 */
[----:B------:R0:W-:Y:S04]  /*1000*/  STG.E desc[UR10][R8.64], R23 ;  /* 0x0000001708007986 */ /* 0x0001e8000c10190a */
[----:B------:R-:W2:Y:S02]  /*1010*/  LDG.E R14, desc[UR10][R16.64] ;  /* 0x0000000a100e7981 */ /* 0x000ea4000c1e1900 */
[----:B--2---:R-:W-:-:S05]  /*1020*/  IMAD.IADD R27, R19, 0x1, R14 ;  /* 0x00000001131b7824 */ /* 0x004fca00078e020e */
[----:B------:R0:W-:Y:S04]  /*1030*/  STG.E desc[UR10][R16.64], R27 ;  /* 0x0000001b10007986 */ /* 0x0001e8000c10190a */
[----:B------:R-:W2:Y:S02]  /*1040*/  LDG.E R14, desc[UR10][R12.64+0x4] ;  /* 0x0000040a0c0e7981 */ /* 0x000ea4000c1e1900 */
[----:B--2---:R-:W-:-:S05]  /*1050*/  IMAD.IADD R19, R14, 0x1, -R19 ;  /* 0x000000010e137824 */ /* 0x004fca00078e0a13 */
[----:B------:R0:W-:Y:S02]  /*1060*/  STG.E desc[UR10][R12.64+0x4], R19 ;  /* 0x000004130c007986 */ /* 0x0001e4000c10190a */
.L_x_15:
[----:B------:R-:W-:Y:S05]  /*1070*/  BSYNC.RECONVERGENT B0 ;  /* 0x0000000000007941 */ /* 0x000fea0003800200 */
.L_x_14:
[C---:B0-----:R-:W-:Y:S01]  /*1080*/  LOP3.LUT R21, R15.reuse, 0x7ffffffc, RZ, 0xc0, !PT ;  /* 0x7ffffffc0f157812 */ /* 0x041fe200078ec0ff */
[----:B------:R-:W-:Y:S01]  /*1090*/  IMAD R23, R15, 0x4, R0 ;  /* 0x000000040f177824 */ /* 0x000fe200078e0200 */
[----:B------:R-:W-:Y:S02]  /*10a0*/  IADD3 R14, P0, PT, R4, 0x18, RZ ;  /* 0x00000018040e7810 */ /* 0x000fe40007f1e0ff */
[----:B------:R-:W-:Y:S02]  /*10b0*/  IADD3 R4, PT, PT, -R21, 0x4, RZ ;  /* 0x0000000415047810 */ /* 0x000fe40007ffe1ff */
[----:B------:R-:W-:Y:S01]  /*10c0*/  IADD3.X R19, PT, PT, RZ, R5, RZ, P0, !PT ;  /* 0x00000005ff137210 */ /* 0x000fe200007fe4ff */
[----:B------:R-:W-:Y:S01]  /*10d0*/  IMAD.MOV.U32 R5, RZ, RZ, R21 ;  /* 0x000000ffff057224 */ /* 0x000fe200078e0015 */
[----:B------:R-:W-:Y:S02]  /*10e0*/  ISETP.NE.AND P0, PT, R4, RZ, PT ;  /* 0x000000ff0400720c */ /* 0x000fe40003f05270 */
[----:B------:R-:W-:-:S02]  /*10f0*/  IADD3 R17, P1, PT, R12, 0x10, RZ ;  /* 0x000000100c117810 */ /* 0x000fc40007f3e0ff */
[----:B------:R-:W-:Y:S01]  /*1100*/  IADD3 R16, P2, PT, R6, 0x10, RZ ;  /* 0x0000001006107810 */ /* 0x000fe20007f5e0ff */
[C---:B------:R-:W-:Y:S01]  /*1110*/  IMAD R6, R15.reuse, 0x4, R20 ;  /* 0x000000040f067824 */ /* 0x040fe200078e0214 */
[C---:B------:R-:W-:Y:S01]  /*1120*/  LEA R25, R15.reuse, R25, 0x2 ;  /* 0x000000190f197211 */ /* 0x040fe200078e10ff */
[----:B------:R-:W-:Y:S02]  /*1130*/  IMAD R20, R15, 0x4, R18 ;  /* 0x000000040f147824 */ /* 0x000fe400078e0212 */
[----:B------:R-:W-:Y:S02]  /*1140*/  IMAD.X R18, RZ, RZ, R13, P1 ;  /* 0x000000ffff127224 */ /* 0x000fe400008e060d */
[----:B------:R-:W-:Y:S02]  /*1150*/  IMAD.X R22, RZ, RZ, R7, P2 ;  /* 0x000000ffff167224 */ /* 0x000fe400010e0607 */
[----:B------:R-:W-:Y:S05]  /*1160*/  @!P0 BRA `(.L_x_7) ;  /* 0x0000000400e08947 */ /* 0x000fea0003800000 */
[----:B------:R-:W0:Y:S01]  /*1170*/  LDC.64 R12, c[0x0][0x388] ;  /* 0x0000e200ff0c7b82 */ /* 0x000e220000000a00 */
[----:B------:R-:W-:Y:S01]  /*1180*/  IMAD.MOV.U32 R7, RZ, RZ, R20 ;  /* 0x000000ffff077224 */ /* 0x000fe200078e0014 */
[----:B------:R-:W-:Y:S01]  /*1190*/  MOV R20, R17 ;  /* 0x0000001100147202 */ /* 0x000fe20000000f00 */
[----:B------:R-:W-:Y:S02]  /*11a0*/  IMAD.MOV.U32 R21, RZ, RZ, R19 ;  /* 0x000000ffff157224 */ /* 0x000fe400078e0013 */
[----:B------:R-:W-:Y:S02]  /*11b0*/  IMAD.MOV.U32 R17, RZ, RZ, R18 ;  /* 0x000000ffff117224 */ /* 0x000fe400078e0012 */
[----:B------:R-:W-:Y:S02]  /*11c0*/  IMAD.MOV.U32 R18, RZ, RZ, R16 ;  /* 0x000000ffff127224 */ /* 0x000fe400078e0010 */
[----:B------:R-:W-:-:S07]  /*11d0*/  IMAD.MOV.U32 R19, RZ, RZ, R22 ;  /* 0x000000ffff137224 */ /* 0x000fce00078e0016 */
.L_x_24:
[----:B------:R-:W-:-:S05]  /*11e0*/  IMAD.MOV.U32 R15, RZ, RZ, R21 ;  /* 0x000000ffff0f7224 */ /* 0x000fca00078e0015 */
[----:B------:R-:W2:Y:S01]  /*11f0*/  LDG.E R21, desc[UR10][R14.64+-0x8] ;  /* 0xfffff80a0e157981 */ /* 0x000ea2000c1e1900 */
[----:B------:R-:W-:Y:S01]  /*1200*/  BSSY.RECONVERGENT B0, `(.L_x_16) ;  /* 0x0000017000007945 */ /* 0x000fe20003800200 */
[----:B------:R-:W-:Y:S02]  /*1210*/  MOV R16, R20 ;  /* 0x0000001400107202 */ /* 0x000fe40000000f00 */
[----:B--2---:R-:W-:-:S13]  /*1220*/  ISETP.GE.AND P0, PT, R21, 0x1, PT ;  /* 0x000000011500780c */ /* 0x004fda0003f06270 */
[----:B------:R-:W-:Y:S05]  /*1230*/  @!P0 BRA `(.L_x_17) ;  /* 0x00000000004c8947 */ /* 0x000fea0003800000 */
[----:B------:R-:W2:Y:S04]  /*1240*/  LDG.E R22, desc[UR10][R18.64+-0x8] ;  /* 0xfffff80a12167981 */ /* 0x000ea8000c1e1900 */
[----:B------:R-:W3:Y:S01]  /*1250*/  LDG.E R20, desc[UR10][R10.64] ;  /* 0x0000000a0a147981 */ /* 0x000ee2000c1e1900 */
[----:B--2---:R-:W-:-:S05]  /*1260*/  VIADD R27, R22, 0x1 ;  /* 0x00000001161b7836 */ /* 0x004fca0000000000 */
[----:B---3--:R-:W-:-:S13]  /*1270*/  ISETP.GT.AND P0, PT, R20, R27, PT ;  /* 0x0000001b1400720c */ /* 0x008fda0003f04270 */
[----:B------:R-:W2:Y:S02]  /*1280*/  @P0 LDG.E R22, desc[UR10][R8.64] ;  /* 0x0000000a08160981 */ /* 0x000ea4000c1e1900 */
[----:B--2---:R-:W-:-:S05]  /*1290*/  @P0 VIMNMX R22, PT, PT, R22, R21, PT ;  /* 0x0000001516160248 */ /* 0x004fca0003fe0100 */
[----:B------:R-:W-:Y:S02]  /*12a0*/  @P0 IMAD.IADD R27, R21, 0x1, -R22 ;  /* 0x00000001151b0824 */ /* 0x000fe400078e0a16 */
[----:B------:R-:W1:Y:S03]  /*12b0*/  @P0 LDC.64 R20, c[0x0][0x388] ;  /* 0x0000e200ff140b82 */ /* 0x000e660000000a00 */
[----:B------:R2:W-:Y:S04]  /*12c0*/  @P0 STG.E desc[UR10][R14.64+-0x8], R27 ;  /* 0xfffff81b0e000986 */ /* 0x0005e8000c10190a */
[----:B------:R-:W3:Y:S01]  /*12d0*/  @P0 LDG.E R29, desc[UR10][R8.64] ;  /* 0x0000000a081d0981 */ /* 0x000ee2000c1e1900 */
[----:B-1----:R-:W-:-:S04]  /*12e0*/  @P0 IMAD.WIDE.U32 R20, R23, 0x4, R20 ;  /* 0x0000000417140825 */ /* 0x002fc800078e0014 */
[----:B---3--:R-:W-:-:S05]  /*12f0*/  @P0 IMAD.IADD R29, R29, 0x1, -R22 ;  /* 0x000000011d1d0824 */ /* 0x008fca00078e0a16 */
[----:B------:R2:W-:Y:S04]  /*1300*/  @P0 STG.E desc[UR10][R8.64], R29 ;  /* 0x0000001d08000986 */ /* 0x0005e8000c10190a */
[----:B------:R-:W3:Y:S02]  /*1310*/  @P0 LDG.E R24, desc[UR10][R20.64] ;  /* 0x0000000a14180981 */ /* 0x000ee4000c1e1900 */
[----:B---3--:R-:W-:-:S05]  /*1320*/  @P0 IADD3 R24, PT, PT, R22, R24, RZ ;  /* 0x0000001816180210 */ /* 0x008fca0007ffe0ff */
[----:B------:R2:W-:Y:S04]  /*1330*/  @P0 STG.E desc[UR10][R20.64], R24 ;  /* 0x0000001814000986 */ /* 0x0005e8000c10190a */
[----:B------:R-:W3:Y:S02]  /*1340*/  @P0 LDG.E R26, desc[UR10][R16.64+-0x8] ;  /* 0xfffff80a101a0981 */ /* 0x000ee4000c1e1900 */
[----:B---3--:R-:W-:-:S05]  /*1350*/  @P0 IMAD.IADD R26, R26, 0x1, -R22 ;  /* 0x000000011a1a0824 */ /* 0x008fca00078e0a16 */
[----:B------:R2:W-:Y:S02]  /*1360*/  @P0 STG.E desc[UR10][R16.64+-0x8], R26 ;  /* 0xfffff81a10000986 */ /* 0x0005e4000c10190a */
.L_x_17:
[----:B------:R-:W-:Y:S05]  /*1370*/  BSYNC.RECONVERGENT B0 ;  /* 0x0000000000007941 */ /* 0x000fea0003800200 */
.L_x_16:
[----:B--2---:R-:W2:Y:S01]  /*1380*/  LDG.E R27, desc[UR10][R14.64+-0x4] ;  /* 0xfffffc0a0e1b7981 */ /* 0x004ea2000c1e1900 */
[----:B------:R-:W-:Y:S01]  /*1390*/  BSSY.RECONVERGENT B0, `(.L_x_18) ;  /* 0x0000016000007945 */ /* 0x000fe20003800200 */
[----:B--2---:R-:W-:-:S13]  /*13a0*/  ISETP.GE.AND P0, PT, R27, 0x1, PT ;  /* 0x000000011b00780c */ /* 0x004fda0003f06270 */
[----:B------:R-:W-:Y:S05]  /*13b0*/  @!P0 BRA `(.L_x_19) ;  /* 0x00000000004c8947 */ /* 0x000fea0003800000 */
[----:B------:R-:W2:Y:S04]  /*13c0*/  LDG.E R21, desc[UR10][R18.64+-0x4] ;  /* 0xfffffc0a12157981 */ /* 0x000ea8000c1e1900 */
[----:B------:R-:W3:Y:S01]  /*13d0*/  LDG.E R20, desc[UR10][R10.64] ;  /* 0x0000000a0a147981 */ /* 0x000ee2000c1e1900 */
[----:B--2---:R-:W-:-:S05]  /*13e0*/  VIADD R21, R21, 0x1 ;  /* 0x0000000115157836 */ /* 0x004fca0000000000 */
[----:B---3--:R-:W-:-:S13]  /*13f0*/  ISETP.GT.AND P0, PT, R20, R21, PT ;  /* 0x000000151400720c */ /* 0x008fda0003f04270 */
[----:B------:R-:W2:Y:S01]  /*1400*/  @P0 LDG.E R22, desc[UR10][R8.64] ;  /* 0x0000000a08160981 */ /* 0x000ea2000c1e1900 */
[----:B------:R-:W1:Y:S01]  /*1410*/  @P0 LDC.64 R20, c[0x0][0x388] ;  /* 0x0000e200ff140b82 */ /* 0x000e620000000a00 */
[----:B--2---:R-:W-:-:S05]  /*1420*/  @P0 VIMNMX R22, PT, PT, R22, R27, PT ;  /* 0x0000001b16160248 */ /* 0x004fca0003fe0100 */
[----:B------:R-:W-:-:S05]  /*1430*/  @P0 IMAD.IADD R27, R27, 0x1, -R22 ;  /* 0x000000011b1b0824 */ /* 0x000fca00078e0a16 */
[----:B------:R2:W-:Y:S04]  /*1440*/  @P0 STG.E desc[UR10][R14.64+-0x4], R27 ;  /* 0xfffffc1b0e000986 */ /* 0x0005e8000c10190a */
[----:B------:R-:W3:Y:S01]  /*1450*/  @P0 LDG.E R29, desc[UR10][R8.64] ;  /* 0x0000000a081d0981 */ /* 0x000ee2000c1e1900 */
[----:B-1----:R-:W-:Y:S01]  /*1460*/  @P0 IMAD.WIDE.U32 R20, R25, 0x4, R20 ;  /* 0x0000000419140825 */ /* 0x002fe200078e0014 */
[----:B---3--:R-:W-:-:S05]  /*1470*/  @P0 IADD3 R29, PT, PT, -R22, R29, RZ ;  /* 0x0000001d161d0210 */ /* 0x008fca0007ffe1ff */
[----:B------:R2:W-:Y:S04]  /*1480*/  @P0 STG.E desc[UR10][R8.64], R29 ;  /* 0x0000001d08000986 */ /* 0x0005e8000c10190a */
[----:B------:R-:W3:Y:S02]  /*1490*/  @P0 LDG.E R24, desc[UR10][R20.64] ;  /* 0x0000000a14180981 */ /* 0x000ee4000c1e1900 */
[----:B---3--:R-:W-:-:S05]  /*14a0*/  @P0 IMAD.IADD R24, R22, 0x1, R24 ;  /* 0x0000000116180824 */ /* 0x008fca00078e0218 */
[----:B------:R2:W-:Y:S04]  /*14b0*/  @P0 STG.E desc[UR10][R20.64], R24 ;  /* 0x0000001814000986 */ /* 0x0005e8000c10190a */
[----:B------:R-:W3:Y:S02]  /*14c0*/  @P0 LDG.E R26, desc[UR10][R16.64+-0x4] ;  /* 0xfffffc0a101a0981 */ /* 0x000ee4000c1e1900 */
[----:B---3--:R-:W-:-:S05]  /*14d0*/  @P0 IMAD.IADD R26, R26, 0x1, -R22 ;  /* 0x000000011a1a0824 */ /* 0x008fca00078e0a16 */
[----:B------:R2:W-:Y:S02]  /*14e0*/  @P0 STG.E desc[UR10][R16.64+-0x4], R26 ;  /* 0xfffffc1a10000986 */ /* 0x0005e4000c10190a */
.L_x_19:
[----:B------:R-:W-:Y:S05]  /*14f0*/  BSYNC.RECONVERGENT B0 ;  /* 0x0000000000007941 */ /* 0x000fea0003800200 */
.L_x_18:
        /* <DEDUP_REMOVED lines=10> */
[----:B--2---:R-:W-:-:S04]  /*15a0*/  @P0 VIMNMX R22, PT, PT, R22, R27, PT ;  /* 0x0000001b16160248 */ /* 0x004fc80003fe0100 */
[----:B------:R-:W-:-:S05]  /*15b0*/  @P0 IADD3 R27, PT, PT, -R22, R27, RZ ;  /* 0x0000001b161b0210 */ /* 0x000fca0007ffe1ff */
[----:B------:R2:W-:Y:S04]  /*15c0*/  @P0 STG.E desc[UR10][R14.64], R27 ;  /* 0x0000001b0e000986 */ /* 0x0005e8000c10190a */
[----:B------:R-:W3:Y:S01]  /*15d0*/  @P0 LDG.E R29, desc[UR10][R8.64] ;  /* 0x0000000a081d0981 */ /* 0x000ee2000c1e1900 */
[----:B-1----:R-:W-:-:S04]  /*15e0*/  @P0 IMAD.WIDE.U32 R20, R7, 0x4, R20 ;  /* 0x0000000407140825 */ /* 0x002fc800078e0014 */
[----:B---3--:R-:W-:-:S05]  /*15f0*/  @P0 IMAD.IADD R29, R29, 0x1, -R22 ;  /* 0x000000011d1d0824 */ /* 0x008fca00078e0a16 */
[----:B------:R2:W-:Y:S04]  /*1600*/  @P0 STG.E desc[UR10][R8.64], R29 ;  /* 0x0000001d08000986 */ /* 0x0005e8000c10190a */
[----:B------:R-:W3:Y:S02]  /*1610*/  @P0 LDG.E R24, desc[UR10][R20.64] ;  /* 0x0000000a14180981 */ /* 0x000ee4000c1e1900 */
[----:B---3--:R-:W-:-:S05]  /*1620*/  @P0 IMAD.IADD R24, R22, 0x1, R24 ;  /* 0x0000000116180824 */ /* 0x008fca00078e0218 */
[----:B------:R2:W-:Y:S04]  /*1630*/  @P0 STG.E desc[UR10][R20.64], R24 ;  /* 0x0000001814000986 */ /* 0x0005e8000c10190a */
[----:B------:R-:W3:Y:S02]  /*1640*/  @P0 LDG.E R26, desc[UR10][R16.64] ;  /* 0x0000000a101a0981 */ /* 0x000ee4000c1e1900 */
[----:B---3--:R-:W-:-:S05]  /*1650*/  @P0 IMAD.IADD R26, R26, 0x1, -R22 ;  /* 0x000000011a1a0824 */ /* 0x008fca00078e0a16 */
[----:B------:R2:W-:Y:S02]  /*1660*/  @P0 STG.E desc[UR10][R16.64], R26 ;  /* 0x0000001a10000986 */ /* 0x0005e4000c10190a */
.L_x_21:
[----:B------:R-:W-:Y:S05]  /*1670*/  BSYNC.RECONVERGENT B0 ;  /* 0x0000000000007941 */ /* 0x000fea0003800200 */
.L_x_20:
[----:B--2---:R-:W2:Y:S01]  /*1680*/  LDG.E R27, desc[UR10][R14.64+0x4] ;  /* 0x0000040a0e1b7981 */ /* 0x004ea2000c1e1900 */
[----:B------:R-:W-:Y:S01]  /*1690*/  BSSY.RECONVERGENT B0, `(.L_x_22) ;  /* 0x0000016000007945 */ /* 0x000fe20003800200 */
        /* <DEDUP_REMOVED lines=11> */
[----:B------:R-:W2:Y:S02]  /*1750*/  LDG.E R21, desc[UR10][R8.64] ;  /* 0x0000000a08157981 */ /* 0x000ea4000c1e1900 */
[----:B--2---:R-:W-:Y:S02]  /*1760*/  IMAD.IADD R29, R21, 0x1, -R22 ;  /* 0x00000001151d7824 */ /* 0x004fe400078e0a16 */
[----:B0-----:R-:W-:-:S03]  /*1770*/  IMAD.WIDE.U32 R20, R6, 0x4, R12 ;  /* 0x0000000406147825 */ /* 0x001fc600078e000c */
[----:B------:R1:W-:Y:S04]  /*1780*/  STG.E desc[UR10][R8.64], R29 ;  /* 0x0000001d08007986 */ /* 0x0003e8000c10190a */
[----:B------:R-:W2:Y:S02]  /*1790*/  LDG.E R24, desc[UR10][R20.64] ;  /* 0x0000000a14187981 */ /* 0x000ea4000c1e1900 */
[----:B--2---:R-:W-:-:S05]  /*17a0*/  IMAD.IADD R24, R22, 0x1, R24 ;  /* 0x0000000116187824 */ /* 0x004fca00078e0218 */
[----:B------:R1:W-:Y:S04]  /*17b0*/  STG.E desc[UR10][R20.64], R24 ;  /* 0x0000001814007986 */ /* 0x0003e8000c10190a */
[----:B------:R-:W2:Y:S02]  /*17c0*/  LDG.E R26, desc[UR10][R16.64+0x4] ;  /* 0x0000040a101a7981 */ /* 0x000ea4000c1e1900 */
[----:B--2---:R-:W-:-:S05]  /*17d0*/  IADD3 R26, PT, PT, -R22, R26, RZ ;  /* 0x0000001a161a7210 */ /* 0x004fca0007ffe1ff */
[----:B------:R1:W-:Y:S02]  /*17e0*/  STG.E desc[UR10][R16.64+0x4], R26 ;  /* 0x0000041a10007986 */ /* 0x0003e4000c10190a */
.L_x_23:
[----:B------:R-:W-:Y:S05]  /*17f0*/  BSYNC.RECONVERGENT B0 ;  /* 0x0000000000007941 */ /* 0x000fea0003800200 */
.L_x_22:
[----:B------:R-:W2:Y:S01]  /*1800*/  LDCU UR5, c[0x0][0x390] ;  /* 0x00007200ff0577ac */ /* 0x000ea20008000800 */
[----:B-1----:R-:W-:Y:S01]  /*1810*/  IADD3 R14, P0, PT, R14, 0x10, RZ ;  /* 0x000000100e0e7810 */ /* 0x002fe20007f1e0ff */
[----:B------:R-:W-:Y:S01]  /*1820*/  VIADD R4, R4, 0x4 ;  /* 0x0000000404047836 */ /* 0x000fe20000000000 */
[----:B------:R-:W-:Y:S02]  /*1830*/  IADD3 R18, P2, PT, R18, 0x10, RZ ;  /* 0x0000001012127810 */ /* 0x000fe40007f5e0ff */
[----:B------:R-:W-:Y:S01]  /*1840*/  IADD3 R20, P1, PT, R16, 0x10, RZ ;  /* 0x0000001010147810 */ /* 0x000fe20007f3e0ff */
[----:B------:R-:W-:Y:S01]  /*1850*/  IMAD.X R21, RZ, RZ, R15, P0 ;  /* 0x000000ffff157224 */ /* 0x000fe200000e060f */
[----:B------:R-:W-:Y:S01]  /*1860*/  ISETP.NE.AND P0, PT, R4, RZ, PT ;  /* 0x000000ff0400720c */ /* 0x000fe20003f05270 */
[----:B------:R-:W-:Y:S01]  /*1870*/  IMAD.X R19, RZ, RZ, R19, P2 ;  /* 0x000000ffff137224 */ /* 0x000fe200010e0613 */
[----:B------:R-:W-:Y:S01]  /*1880*/  IADD3.X R17, PT, PT, RZ, R17, RZ, P1, !PT ;  /* 0x00000011ff117210 */ /* 0x000fe20000ffe4ff */
[----:B--2---:R-:W-:-:S04]  /*1890*/  IMAD.U32 R15, RZ, RZ, UR5 ;  /* 0x00000005ff0f7e24 */ /* 0x004fc8000f8e00ff */
[C---:B------:R-:W-:Y:S01]  /*18a0*/  IMAD R6, R15.reuse, 0x4, R6 ;  /* 0x000000040f067824 */ /* 0x040fe200078e0206 */
[C---:B------:R-:W-:Y:S01]  /*18b0*/  LEA R23, R15.reuse, R23, 0x2 ;  /* 0x000000170f177211 */ /* 0x040fe200078e10ff */
[C---:B------:R-:W-:Y:S02]  /*18c0*/  IMAD R7, R15.reuse, 0x4, R7 ;  /* 0x000000040f077824 */ /* 0x040fe400078e0207 */
[----:B------:R-:W-:Y:S02]  /*18d0*/  IMAD R25, R15, 0x4, R25 ;  /* 0x000000040f197824 */ /* 0x000fe400078e0219 */
[----:B------:R-:W-:Y:S05]  /*18e0*/  @P0 BRA `(.L_x_24) ;  /* 0xfffffff8003c0947 */ /* 0x000fea000383ffff */
.L_x_7:
[----:B------:R-:W-:-:S13]  /*18f0*/  ISETP.NE.AND P0, PT, R3, RZ, PT ;  /* 0x000000ff0300720c */ /* 0x000fda0003f05270 */
[----:B------:R-:W-:Y:S05]  /*1900*/  @!P0 EXIT ;  /* 0x000000000000894d */ /* 0x000fea0003800000 */
[----:B0-----:R-:W0:Y:S01]  /*1910*/  LDC.64 R12, c[0x0][0x388] ;  /* 0x0000e200ff0c7b82 */ /* 0x001e220000000a00 */
[----:B------:R-:W-:-:S07]  /*1920*/  IMAD.IADD R21, R2, 0x1, R5 ;  /* 0x0000000102157824 */ /* 0x000fce00078e0205 */
[----:B------:R-:W1:Y:S08]  /*1930*/  LDC.64 R16, c[0x0][0x398] ;  /* 0x0000e600ff107b82 */ /* 0x000e700000000a00 */
[----:B------:R-:W2:Y:S08]  /*1940*/  LDC.64 R18, c[0x0][0x3a0] ;  /* 0x0000e800ff127b82 */ /* 0x000eb00000000a00 */
[----:B------:R-:W3:Y:S01]  /*1950*/  LDC.64 R6, c[0x0][0x388] ;  /* 0x0000e200ff067b82 */ /* 0x000ee20000000a00 */
[----:B0-----:R-:W-:-:S04]  /*1960*/  IMAD.WIDE.U32 R12, R21, 0x4, R12 ;  /* 0x00000004150c7825 */ /* 0x001fc800078e000c */
[----:B------:R-:W-:Y:S02]  /*1970*/  IMAD.MOV.U32 R2, RZ, RZ, R12 ;  /* 0x000000ffff027224 */ /* 0x000fe400078e000c */
[----:B-1----:R-:W-:-:S04]  /*1980*/  IMAD.WIDE.U32 R16, R5, 0x4, R16 ;  /* 0x0000000405107825 */ /* 0x002fc800078e0010 */
[----:B--2---:R-:W-:-:S04]  /*1990*/  IMAD.WIDE.U32 R18, R5, 0x4, R18 ;  /* 0x0000000405127825 */ /* 0x004fc800078e0012 */
[----:B------:R-:W-:Y:S01]  /*19a0*/  IMAD R5, R5, R15, R0 ;  /* 0x0000000f05057224 */ /* 0x000fe200078e0200 */
[----:B------:R-:W-:-:S07]  /*19b0*/  IADD3 R0, PT, PT, -R3, RZ, RZ ;  /* 0x000000ff03007210 */ /* 0x000fce0007ffe1ff */
.L_x_27:
[----:B------:R-:W-:-:S05]  /*19c0*/  IMAD.MOV.U32 R3, RZ, RZ, R13 ;  /* 0x000000ffff037224 */ /* 0x000fca00078e000d */
[----:B------:R-:W2:Y:S01]  /*19d0*/  LDG.E R21, desc[UR10][R2.64] ;  /* 0x0000000a02157981 */ /* 0x000ea2000c1e1900 */
[----:B------:R-:W-:Y:S01]  /*19e0*/  VIADD R0, R0, 0x1 ;  /* 0x0000000100007836 */ /* 0x000fe20000000000 */
[----:B------:R-:W-:Y:S01]  /*19f0*/  BSSY.RECONVERGENT B0, `(.L_x_25) ;  /* 0x000001a000007945 */ /* 0x000fe20003800200 */
[----:B------:R-:W-:Y:S01]  /*1a00*/  IMAD.MOV.U32 R12, RZ, RZ, R16 ;  /* 0x000000ffff0c7224 */ /* 0x000fe200078e0010 */
[----:B------:R-:W-:Y:S02]  /*1a10*/  MOV R13, R17 ;  /* 0x00000011000d7202 */ /* 0x000fe40000000f00 */
[----:B------:R-:W-:Y:S02]  /*1a20*/  ISETP.NE.AND P3, PT, R0, RZ, PT ;  /* 0x000000ff0000720c */ /* 0x000fe40003f65270 */
[----:B------:R-:W-:Y:S02]  /*1a30*/  IADD3 R16, P1, PT, R12, 0x4, RZ ;  /* 0x000000040c107810 */ /* 0x000fe40007f3e0ff */
[----:B--2---:R-:W-:-:S13]  /*1a40*/  ISETP.GE.AND P0, PT, R21, 0x1, PT ;  /* 0x000000011500780c */ /* 0x004fda0003f06270 */
[----:B------:R-:W-:Y:S05]  /*1a50*/  @!P0 BRA `(.L_x_26) ;  /* 0x00000000004c8947 */ /* 0x000fea0003800000 */
[----:B------:R-:W2:Y:S04]  /*1a60*/  LDG.E R14, desc[UR10][R18.64] ;  /* 0x0000000a120e7981 */ /* 0x000ea8000c1e1900 */
[----:B------:R-:W4:Y:S01]  /*1a70*/  LDG.E R4, desc[UR10][R10.64] ;  /* 0x0000000a0a047981 */ /* 0x000f22000c1e1900 */
[----:B--2---:R-:W-:-:S05]  /*1a80*/  VIADD R15, R14, 0x1 ;  /* 0x000000010e0f7836 */ /* 0x004fca0000000000 */
[----:B----4-:R-:W-:-:S13]  /*1a90*/  ISETP.GT.AND P0, PT, R4, R15, PT ;  /* 0x0000000f0400720c */ /* 0x010fda0003f04270 */
[----:B------:R-:W-:Y:S05]  /*1aa0*/  @!P0 BRA `(.L_x_26) ;  /* 0x0000000000388947 */ /* 0x000fea0003800000 */
[----:B------:R-:W2:Y:S02]  /*1ab0*/  LDG.E R4, desc[UR10][R8.64] ;  /* 0x0000000a08047981 */ /* 0x000ea4000c1e1900 */
[----:B--2---:R-:W-:-:S05]  /*1ac0*/  VIMNMX R4, PT, PT, R21, R4, PT ;  /* 0x0000000415047248 */ /* 0x004fca0003fe0100 */
[----:B------:R-:W-:-:S05]  /*1ad0*/  IMAD.IADD R17, R21, 0x1, -R4 ;  /* 0x0000000115117824 */ /* 0x000fca00078e0a04 */
[----:B------:R0:W-:Y:S04]  /*1ae0*/  STG.E desc[UR10][R2.64], R17 ;  /* 0x0000001102007986 */ /* 0x0001e8000c10190a */
[----:B------:R-:W2:Y:S02]  /*1af0*/  LDG.E R15, desc[UR10][R8.64] ;  /* 0x0000000a080f7981 */ /* 0x000ea4000c1e1900 */
[----:B--2---:R-:W-:Y:S02]  /*1b00*/  IMAD.IADD R21, R15, 0x1, -R4 ;  /* 0x000000010f157824 */ /* 0x004fe400078e0a04 */
[----:B---3--:R-:W-:-:S03]  /*1b10*/  IMAD.WIDE.U32 R14, R5, 0x4, R6 ;  /* 0x00000004050e7825 */ /* 0x008fc600078e0006 */
[----:B------:R0:W-:Y:S04]  /*1b20*/  STG.E desc[UR10][R8.64], R21 ;  /* 0x0000001508007986 */ /* 0x0001e8000c10190a */
[----:B------:R-:W2:Y:S02]  /*1b30*/  LDG.E R23, desc[UR10][R14.64] ;  /* 0x0000000a0e177981 */ /* 0x000ea4000c1e1900 */
[----:B--2---:R-:W-:-:S05]  /*1b40*/  IADD3 R23, PT, PT, R4, R23, RZ ;  /* 0x0000001704177210 */ /* 0x004fca0007ffe0ff */
[----:B------:R0:W-:Y:S04]  /*1b50*/  STG.E desc[UR10][R14.64], R23 ;  /* 0x000000170e007986 */ /* 0x0001e8000c10190a */
[----:B------:R-:W2:Y:S02]  /*1b60*/  LDG.E R25, desc[UR10][R12.64] ;  /* 0x0000000a0c197981 */ /* 0x000ea4000c1e1900 */
[----:B--2---:R-:W-:-:S05]  /*1b70*/  IMAD.IADD R25, R25, 0x1, -R4 ;  /* 0x0000000119197824 */ /* 0x004fca00078e0a04 */
[----:B------:R0:W-:Y:S02]  /*1b80*/  STG.E desc[UR10][R12.64], R25 ;  /* 0x000000190c007986 */ /* 0x0001e4000c10190a */
.L_x_26:
[----:B------:R-:W-:Y:S05]  /*1b90*/  BSYNC.RECONVERGENT B0 ;  /* 0x0000000000007941 */ /* 0x000fea0003800200 */
.L_x_25:
[----:B0-----:R-:W-:Y:S01]  /*1ba0*/  IADD3 R2, P2, PT, R2, 0x4, RZ ;  /* 0x0000000402027810 */ /* 0x001fe20007f5e0ff */
[----:B------:R-:W-:Y:S01]  /*1bb0*/  IMAD.X R17, RZ, RZ, R13, P1 ;  /* 0x000000ffff117224 */ /* 0x000fe200008e060d */
[----:B------:R-:W-:Y:S02]  /*1bc0*/  IADD3 R18, P0, PT, R18, 0x4, RZ ;  /* 0x0000000412127810 */ /* 0x000fe40007f1e0ff */
[----:B------:R-:W-:Y:S01]  /*1bd0*/  IADD3 R5, PT, PT, R5, UR4, RZ ;  /* 0x0000000405057c10 */ /* 0x000fe2000fffe0ff */
[----:B------:R-:W-:Y:S02]  /*1be0*/  IMAD.X R13, RZ, RZ, R3, P2 ;  /* 0x000000ffff0d7224 */ /* 0x000fe400010e0603 */
[----:B------:R-:W-:Y:S01]  /*1bf0*/  IMAD.X R19, RZ, RZ, R19, P0 ;  /* 0x000000ffff137224 */ /* 0x000fe200000e0613 */
[----:B------:R-:W-:Y:S07]  /*1c00*/  @P3 BRA `(.L_x_27) ;  /* 0xfffffffc006c3947 */ /* 0x000fee000383ffff */
[----:B------:R-:W-:Y:S05]  /*1c10*/  EXIT ;  /* 0x000000000000794d */ /* 0x000fea0003800000 */
.L_x_6:
[----:B------:R-:W-:-:S05]  /*1c20*/  VIADD R3, R3, 0x1 ;  /* 0x0000000103037836 */ /* 0x000fca0000000000 */
[----:B------:R-:W-:Y:S01]  /*1c30*/  STG.E desc[UR10][R10.64], R3 ;  /* 0x000000030a007986 */ /* 0x000fe2000c10190a */
[----:B0-----:R-:W-:Y:S05]  /*1c40*/  EXIT ;  /* 0x000000000000794d */ /* 0x001fea0003800000 */
.L_x_28:
[----:B------:R-:W-:-:S00]  /*1c50*/  BRA `(.L_x_28) ;  /* 0xfffffffc00fc7947 */ /* 0x000fc0000383ffff */
[----:B------:R-:W-:-:S00]  /*1c60*/  NOP ;  /* 0x0000000000007918 */ /* 0x000fc00000000000 */
        /* <DEDUP_REMOVED lines=9> */
.L_x_29:


//--------------------- .nv.shared.reserved.0     --------------------------
	.section	.nv.shared.reserved.0,"aw",@nobits
	.weak		__nv_reservedSMEM_offset_0_alias
	.size		__nv_reservedSMEM_offset_0_alias, 0, 64
	.other		__nv_reservedSMEM_offset_0_alias,@"STO_CUDA_RESERVED_SHARED STV_DEFAULT"
__nv_reservedSMEM_offset_0_alias:
	.zero		0
	.zero		64


//--------------------- .nv.constant0._ZN8parallel14GoldbergTarjan11pushrelableEPiS1_iS1_S1_i --------------------------
	.section	.nv.constant0._ZN8parallel14GoldbergTarjan11pushrelableEPiS1_iS1_S1_i,"a",@progbits
	.sectionflags	@""
	.align	4
.nv.constant0._ZN8parallel14GoldbergTarjan11pushrelableEPiS1_iS1_S1_i:
	.zero		940


//--------------------- SYMBOLS --------------------------

	.type		.nv.reservedSmem.offset0,@object
	.size		.nv.reservedSmem.offset0,0x4
